	.target	sm_90a

	.elftype	@"ET_EXEC"


//--------------------- .note.nv.tkinfo           --------------------------
	.section	.note.nv.tkinfo,"",@"SHT_NOTE"
	.sectionflags	@"SHF_NOTE_NV_TKINFO"
	.tkinfo
        /*0018*/ 	.word	0x00000002
        /*0030*/ 	.string	""
        /*0030*/ 	.string	"ptxas"
        /*0030*/ 	.string	"Cuda compilation tools, release 13.0, V13.0.88"
        /*0030*/ 	.string	"Build cuda_13.0.r13.0/compiler.36424714_0"
        /*0030*/ 	.string	"-arch sm_90a -m 64 "



//--------------------- .note.nv.cuinfo           --------------------------
	.section	.note.nv.cuinfo,"",@"SHT_NOTE"
	.sectionflags	@"SHF_NOTE_NV_CUINFO"
        /*0018*/ 	.short	0x0002
        /*001a*/ 	.short	0x005a
        /*001c*/ 	.short	0x0082
	.zero		2


//--------------------- .nv.info                  --------------------------
	.section	.nv.info,"",@"SHT_CUDA_INFO"
	.align	4


	//----- nvinfo : EIATTR_REGCOUNT
	.align		4
        /*0000*/ 	.byte	0x04, 0x2f
        /*0002*/ 	.short	(.L_15 - .L_14)
	.align		4
.L_14:
        /*0004*/ 	.word	index@(_ZN7cutlass13device_kernelINS_4gemm6kernel13GemmUniversalIN4cute5tupleIJiiiiEEENS1_10collective13CollectiveMmaINS1_34MainloopSm90TmaGmmaWarpSpecializedILi6ENS5_IJNS4_1CILi2EEENSA_ILi1EEESC_EEENS1_35KernelTmaWarpSpecializedCooperativeEEENS5_IJNSA_ILi256EEENSA_ILi8EEENSA_ILi64EEEEEENS_6half_tENS5_IJlSC_lEEESK_SL_NS4_8TiledMMAINS4_8MMA_AtomIJNS4_4SM904GMMA24MMA_64x8x16_F32F16F16_SSILNSP_5MajorE0ELSR_0ELNSP_7ScaleInE1ELSS_1EEEEEENS4_6LayoutISD_NS5_IJSC_NSA_ILi0EEESW_EEEEENS5_IJNS4_10UnderscoreESZ_SZ_EEEEENS4_13SM90_TMA_LOADENS4_14ComposedLayoutINS4_7SwizzleILi3ELi4ELi3EEENS4_18smem_ptr_flag_bitsILi16EEENSV_INS5_IJSH_SI_EEENS5_IJSI_SC_EEEEEEEvNS4_8identityENS4_23SM90_TMA_LOAD_MULTICASTES1B_vS1C_EENS_8epilogue10collective6detail29Sm90TmaWarpSpecializedAdapterINS1G_15DefaultEpilogueISK_SL_SL_NS1F_6thread17LinearCombinationISK_Li1EffLNS1K_9ScaleType4KindE0ELNS_15FloatRoundStyleE2ESK_EENS1_15EpilogueDefaultEEEEEvvEEEEvNT_6ParamsE)
        /*0008*/ 	.word	0x000000a8


	//----- nvinfo : EIATTR_FRAME_SIZE
	.align		4
.L_15:
        /*000c*/ 	.byte	0x04, 0x11
        /*000e*/ 	.short	(.L_17 - .L_16)
	.align		4
.L_16:
        /*0010*/ 	.word	index@(_ZN7cutlass13device_kernelINS_4gemm6kernel13GemmUniversalIN4cute5tupleIJiiiiEEENS1_10collective13CollectiveMmaINS1_34MainloopSm90TmaGmmaWarpSpecializedILi6ENS5_IJNS4_1CILi2EEENSA_ILi1EEESC_EEENS1_35KernelTmaWarpSpecializedCooperativeEEENS5_IJNSA_ILi256EEENSA_ILi8EEENSA_ILi64EEEEEENS_6half_tENS5_IJlSC_lEEESK_SL_NS4_8TiledMMAINS4_8MMA_AtomIJNS4_4SM904GMMA24MMA_64x8x16_F32F16F16_SSILNSP_5MajorE0ELSR_0ELNSP_7ScaleInE1ELSS_1EEEEEENS4_6LayoutISD_NS5_IJSC_NSA_ILi0EEESW_EEEEENS5_IJNS4_10UnderscoreESZ_SZ_EEEEENS4_13SM90_TMA_LOADENS4_14ComposedLayoutINS4_7SwizzleILi3ELi4ELi3EEENS4_18smem_ptr_flag_bitsILi16EEENSV_INS5_IJSH_SI_EEENS5_IJSI_SC_EEEEEEEvNS4_8identityENS4_23SM90_TMA_LOAD_MULTICASTES1B_vS1C_EENS_8epilogue10collective6detail29Sm90TmaWarpSpecializedAdapterINS1G_15DefaultEpilogueISK_SL_SL_NS1F_6thread17LinearCombinationISK_Li1EffLNS1K_9ScaleType4KindE0ELNS_15FloatRoundStyleE2ESK_EENS1_15EpilogueDefaultEEEEEvvEEEEvNT_6ParamsE)
        /*0014*/ 	.word	0x00000000


	//----- nvinfo : EIATTR_MIN_STACK_SIZE
	.align		4
.L_17:
        /*0018*/ 	.byte	0x04, 0x12
        /*001a*/ 	.short	(.L_19 - .L_18)
	.align		4
.L_18:
        /*001c*/ 	.word	index@(_ZN7cutlass13device_kernelINS_4gemm6kernel13GemmUniversalIN4cute5tupleIJiiiiEEENS1_10collective13CollectiveMmaINS1_34MainloopSm90TmaGmmaWarpSpecializedILi6ENS5_IJNS4_1CILi2EEENSA_ILi1EEESC_EEENS1_35KernelTmaWarpSpecializedCooperativeEEENS5_IJNSA_ILi256EEENSA_ILi8EEENSA_ILi64EEEEEENS_6half_tENS5_IJlSC_lEEESK_SL_NS4_8TiledMMAINS4_8MMA_AtomIJNS4_4SM904GMMA24MMA_64x8x16_F32F16F16_SSILNSP_5MajorE0ELSR_0ELNSP_7ScaleInE1ELSS_1EEEEEENS4_6LayoutISD_NS5_IJSC_NSA_ILi0EEESW_EEEEENS5_IJNS4_10UnderscoreESZ_SZ_EEEEENS4_13SM90_TMA_LOADENS4_14ComposedLayoutINS4_7SwizzleILi3ELi4ELi3EEENS4_18smem_ptr_flag_bitsILi16EEENSV_INS5_IJSH_SI_EEENS5_IJSI_SC_EEEEEEEvNS4_8identityENS4_23SM90_TMA_LOAD_MULTICASTES1B_vS1C_EENS_8epilogue10collective6detail29Sm90TmaWarpSpecializedAdapterINS1G_15DefaultEpilogueISK_SL_SL_NS1F_6thread17LinearCombinationISK_Li1EffLNS1K_9ScaleType4KindE0ELNS_15FloatRoundStyleE2ESK_EENS1_15EpilogueDefaultEEEEEvvEEEEvNT_6ParamsE)
        /*0020*/ 	.word	0x00000000
.L_19:


//--------------------- .nv.compat                --------------------------
	.section	.nv.compat,"",@"SHT_CUDA_COMPAT_INFO"
	.align	4
        /*0000*/ 	.byte	0x02, 0x09, 0x01, 0x00, 0x02, 0x02, 0x04, 0x00, 0x02, 0x05, 0x05, 0x00, 0x03, 0x07, 0x01, 0x01
        /*0010*/ 	.byte	0x02, 0x03, 0x01, 0x00, 0x02, 0x06, 0x01, 0x00, 0x04, 0x0b, 0x08, 0x00, 0x00, 0x00, 0x00, 0x00
        /*0020*/ 	.byte	0x00, 0x00, 0x00, 0x00


//--------------------- .nv.info._ZN7cutlass13device_kernelINS_4gemm6kernel13GemmUniversalIN4cute5tupleIJiiiiEEENS1_10collective13CollectiveMmaINS1_34MainloopSm90TmaGmmaWarpSpecializedILi6ENS5_IJNS4_1CILi2EEENSA_ILi1EEESC_EEENS1_35KernelTmaWarpSpecializedCooperativeEEENS5_IJNSA_ILi256EEENSA_ILi8EEENSA_ILi64EEEEEENS_6half_tENS5_IJlSC_lEEESK_SL_NS4_8TiledMMAINS4_8MMA_AtomIJNS4_4SM904GMMA24MMA_64x8x16_F32F16F16_SSILNSP_5MajorE0ELSR_0ELNSP_7ScaleInE1ELSS_1EEEEEENS4_6LayoutISD_NS5_IJSC_NSA_ILi0EEESW_EEEEENS5_IJNS4_10UnderscoreESZ_SZ_EEEEENS4_13SM90_TMA_LOADENS4_14ComposedLayoutINS4_7SwizzleILi3ELi4ELi3EEENS4_18smem_ptr_flag_bitsILi16EEENSV_INS5_IJSH_SI_EEENS5_IJSI_SC_EEEEEEEvNS4_8identityENS4_23SM90_TMA_LOAD_MULTICASTES1B_vS1C_EENS_8epilogue10collective6detail29Sm90TmaWarpSpecializedAdapterINS1G_15DefaultEpilogueISK_SL_SL_NS1F_6thread17LinearCombinationISK_Li1EffLNS1K_9ScaleType4KindE0ELNS_15FloatRoundStyleE2ESK_EENS1_15EpilogueDefaultEEEEEvvEEEEvNT_6ParamsE --------------------------
	.section	.nv.info._ZN7cutlass13device_kernelINS_4gemm6kernel13GemmUniversalIN4cute5tupleIJiiiiEEENS1_10collective13CollectiveMmaINS1_34MainloopSm90TmaGmmaWarpSpecializedILi6ENS5_IJNS4_1CILi2EEENSA_ILi1EEESC_EEENS1_35KernelTmaWarpSpecializedCooperativeEEENS5_IJNSA_ILi256EEENSA_ILi8EEENSA_ILi64EEEEEENS_6half_tENS5_IJlSC_lEEESK_SL_NS4_8TiledMMAINS4_8MMA_AtomIJNS4_4SM904GMMA24MMA_64x8x16_F32F16F16_SSILNSP_5MajorE0ELSR_0ELNSP_7ScaleInE1ELSS_1EEEEEENS4_6LayoutISD_NS5_IJSC_NSA_ILi0EEESW_EEEEENS5_IJNS4_10UnderscoreESZ_SZ_EEEEENS4_13SM90_TMA_LOADENS4_14ComposedLayoutINS4_7SwizzleILi3ELi4ELi3EEENS4_18smem_ptr_flag_bitsILi16EEENSV_INS5_IJSH_SI_EEENS5_IJSI_SC_EEEEEEEvNS4_8identityENS4_23SM90_TMA_LOAD_MULTICASTES1B_vS1C_EENS_8epilogue10collective6detail29Sm90TmaWarpSpecializedAdapterINS1G_15DefaultEpilogueISK_SL_SL_NS1F_6thread17LinearCombinationISK_Li1EffLNS1K_9ScaleType4KindE0ELNS_15FloatRoundStyleE2ESK_EENS1_15EpilogueDefaultEEEEEvvEEEEvNT_6ParamsE,"",@"SHT_CUDA_INFO"
	.sectionflags	@""
	.align	4


	//----- nvinfo : EIATTR_CUDA_API_VERSION
	.align		4
        /*0000*/ 	.byte	0x04, 0x37
        /*0002*/ 	.short	(.L_21 - .L_20)
.L_20:
        /*0004*/ 	.word	0x00000082


	//----- nvinfo : EIATTR_KPARAM_INFO
	.align		4
.L_21:
        /*0008*/ 	.byte	0x04, 0x17
        /*000a*/ 	.short	(.L_23 - .L_22)
.L_22:
        /*000c*/ 	.word	0x00000000
        /*0010*/ 	.short	0x0000
        /*0012*/ 	.short	0x0070
        /*0014*/ 	.byte	0x00, 0xf0, 0x01, 0x10


	//----- nvinfo : EIATTR_SPARSE_MMA_MASK
	.align		4
.L_23:
        /*0018*/ 	.byte	0x03, 0x50
        /*001a*/ 	.short	0x0000


	//----- nvinfo : EIATTR_MAXREG_COUNT
	.align		4
        /*001c*/ 	.byte	0x03, 0x1b
        /*001e*/ 	.short	0x00a8


	//----- nvinfo : EIATTR_NUM_BARRIERS
	.align		4
        /*0020*/ 	.byte	0x02, 0x4c
        /*0022*/ 	.byte	0x01
	.zero		1


	//----- nvinfo : EIATTR_EXTERNS
	.align		4
        /*0024*/ 	.byte	0x04, 0x0f
        /*0026*/ 	.short	(.L_25 - .L_24)


	//   ....[0]....
	.align		4
.L_24:
        /*0028*/ 	.word	index@(__assertfail)


	//----- nvinfo : EIATTR_MERCURY_ISA_VERSION
	.align		4
.L_25:
        /*002c*/ 	.byte	0x03, 0x5f
        /*002e*/ 	.short	0x0101


	//----- nvinfo : EIATTR_INT_WARP_WIDE_INSTR_OFFSETS
	.align		4
        /*0030*/ 	.byte	0x04, 0x31
        /*0032*/ 	.short	(.L_27 - .L_26)


	//   ....[0]....
.L_26:
        /*0034*/ 	.word	0x000004c0


	//   ....[1]....
        /*0038*/ 	.word	0x000004f0


	//   ....[2]....
        /*003c*/ 	.word	0x000006d0


	//   ....[3]....
        /*0040*/ 	.word	0x00002140


	//----- nvinfo : EIATTR_COOP_GROUP_MASK_REGIDS
	.align		4
.L_27:
        /*0044*/ 	.byte	0x04, 0x29
        /*0046*/ 	.short	(.L_29 - .L_28)


	//   ....[0]....
.L_28:
        /*0048*/ 	.word	0xffffffff


	//   ....[1]....
        /*004c*/ 	.word	0xffffffff


	//   ....[2]....
        /*0050*/ 	.word	0xffffffff


	//   ....[3]....
        /*0054*/ 	.word	0xffffffff


	//   ....[4]....
        /*0058*/ 	.word	0xffffffff


	//   ....[5]....
        /*005c*/ 	.word	0xffffffff


	//----- nvinfo : EIATTR_COOP_GROUP_INSTR_OFFSETS
	.align		4
.L_29:
        /*0060*/ 	.byte	0x04, 0x28
        /*0062*/ 	.short	(.L_31 - .L_30)


	//   ....[0]....
.L_30:
        /*0064*/ 	.word	0x00000060


	//   ....[1]....
        /*0068*/ 	.word	0x00000070


	//   ....[2]....
        /*006c*/ 	.word	0x00000130


	//   ....[3]....
        /*0070*/ 	.word	0x00000310


	//   ....[4]....
        /*0074*/ 	.word	0x00000840


	//   ....[5]....
        /*0078*/ 	.word	0x000013e0


	//----- nvinfo : EIATTR_REG_RECONFIG
	.align		4
.L_31:
        /*007c*/ 	.byte	0x01, 0x54
	.zero		2


	//----- nvinfo : EIATTR_SYSCALL_OFFSETS
	.align		4
        /*0080*/ 	.byte	0x04, 0x46
        /*0082*/ 	.short	(.L_33 - .L_32)


	//   ....[0]....
.L_32:
        /*0084*/ 	.word	0x000015b0


	//----- nvinfo : EIATTR_MBARRIER_INSTR_OFFSETS
	.align		4
.L_33:
        /*0088*/ 	.byte	0x04, 0x39
        /*008a*/ 	.short	(.L_35 - .L_34)


	//   ....[0]....
.L_34:
        /*008c*/ 	.word	0x00000230
        /*0090*/ 	.word	0x000000ff
        /*0094*/ 	.word	0x00000000
        /*0098*/ 	.short	0x0100
        /*009a*/ 	.byte	0x08
	.zero		1


	//   ....[1]....
        /*009c*/ 	.word	0x00000240
        /*00a0*/ 	.word	0x000000ff
        /*00a4*/ 	.word	0x00000030
        /*00a8*/ 	.short	0x0100
        /*00aa*/ 	.byte	0x08
	.zero		1


	//   ....[2]....
        /*00ac*/ 	.word	0x00000250
        /*00b0*/ 	.word	0x000000ff
        /*00b4*/ 	.word	0x00000008
        /*00b8*/ 	.short	0x0100
        /*00ba*/ 	.byte	0x08
	.zero		1


	//   ....[3]....
        /*00bc*/ 	.word	0x00000260
        /*00c0*/ 	.word	0x000000ff
        /*00c4*/ 	.word	0x00000038
        /*00c8*/ 	.short	0x0100
        /*00ca*/ 	.byte	0x08
	.zero		1


	//   ....[4]....
        /*00cc*/ 	.word	0x00000270
        /*00d0*/ 	.word	0x000000ff
        /*00d4*/ 	.word	0x00000010
        /*00d8*/ 	.short	0x0100
        /*00da*/ 	.byte	0x08
	.zero		1


	//   ....[5]....
        /*00dc*/ 	.word	0x00000280
        /*00e0*/ 	.word	0x000000ff
        /*00e4*/ 	.word	0x00000040
        /*00e8*/ 	.short	0x0100
        /*00ea*/ 	.byte	0x08
	.zero		1


	//   ....[6]....
        /*00ec*/ 	.word	0x00000290
        /*00f0*/ 	.word	0x000000ff
        /*00f4*/ 	.word	0x00000018
        /*00f8*/ 	.short	0x0100
        /*00fa*/ 	.byte	0x08
	.zero		1


	//   ....[7]....
        /*00fc*/ 	.word	0x000002a0
        /*0100*/ 	.word	0x000000ff
        /*0104*/ 	.word	0x00000048
        /*0108*/ 	.short	0x0100
        /*010a*/ 	.byte	0x08
	.zero		1


	//   ....[8]....
        /*010c*/ 	.word	0x000002b0
        /*0110*/ 	.word	0x000000ff
        /*0114*/ 	.word	0x00000020
        /*0118*/ 	.short	0x0100
        /*011a*/ 	.byte	0x08
	.zero		1


	//   ....[9]....
        /*011c*/ 	.word	0x000002c0
        /*0120*/ 	.word	0x000000ff
        /*0124*/ 	.word	0x00000050
        /*0128*/ 	.short	0x0100
        /*012a*/ 	.byte	0x08
	.zero		1


	//   ....[10]....
        /*012c*/ 	.word	0x000002d0
        /*0130*/ 	.word	0x000000ff
        /*0134*/ 	.word	0x00000028
        /*0138*/ 	.short	0x0100
        /*013a*/ 	.byte	0x08
	.zero		1


	//   ....[11]....
        /*013c*/ 	.word	0x000002e0
        /*0140*/ 	.word	0x000000ff
        /*0144*/ 	.word	0x00000058
        /*0148*/ 	.short	0x0100
        /*014a*/ 	.byte	0x08
	.zero		1


	//   ....[12]....
        /*014c*/ 	.word	0x00000740
        /*0150*/ 	.word	0x000000ff
        /*0154*/ 	.word	0x00000070
        /*0158*/ 	.short	0x0100
        /*015a*/ 	.byte	0x06
	.zero		1


	//   ....[13]....
        /*015c*/ 	.word	0x000007d0
        /*0160*/ 	.word	0x000000ff
        /*0164*/ 	.word	0x00000078
        /*0168*/ 	.short	0x0100
        /*016a*/ 	.byte	0x06
	.zero		1


	//   ....[14]....
        /*016c*/ 	.word	0x00001670
        /*0170*/ 	.word	0x00000003
        /*0174*/ 	.word	0x00000000
        /*0178*/ 	.short	0x010a
        /*017a*/ 	.byte	0x3f
	.zero		1


	//   ....[15]....
        /*017c*/ 	.word	0x000016d0
        /*0180*/ 	.word	0x00000003
        /*0184*/ 	.word	0x00000000
        /*0188*/ 	.short	0x010a
        /*018a*/ 	.byte	0x3f
	.zero		1


	//   ....[16]....
        /*018c*/ 	.word	0x00001bd0
        /*0190*/ 	.word	0x00000004
        /*0194*/ 	.word	0x00000000
        /*0198*/ 	.short	0x010a
        /*019a*/ 	.byte	0x3f
	.zero		1


	//   ....[17]....
        /*019c*/ 	.word	0x00001c10
        /*01a0*/ 	.word	0x00000004
        /*01a4*/ 	.word	0x00000000
        /*01a8*/ 	.short	0x010a
        /*01aa*/ 	.byte	0x3f
	.zero		1


	//   ....[18]....
        /*01ac*/ 	.word	0x00001ff0
        /*01b0*/ 	.word	0x00000004
        /*01b4*/ 	.word	0x00000000
        /*01b8*/ 	.short	0x0101
        /*01ba*/ 	.byte	0x3f
	.zero		1


	//   ....[19]....
        /*01bc*/ 	.word	0x000021e0
        /*01c0*/ 	.word	0x00000000
        /*01c4*/ 	.word	0x00000000
        /*01c8*/ 	.short	0x0101
        /*01ca*/ 	.byte	0x3f
	.zero		1


	//   ....[20]....
        /*01cc*/ 	.word	0x000040e0
        /*01d0*/ 	.word	0x0000000f
        /*01d4*/ 	.word	0x00000030
        /*01d8*/ 	.short	0x010a
        /*01da*/ 	.byte	0x3f
	.zero		1


	//   ....[21]....
        /*01dc*/ 	.word	0x00004460
        /*01e0*/ 	.word	0x00000005
        /*01e4*/ 	.word	0x00000078
        /*01e8*/ 	.short	0x0101
        /*01ea*/ 	.byte	0x3f
	.zero		1


	//   ....[22]....
        /*01ec*/ 	.word	0x00004bd0
        /*01f0*/ 	.word	0x00000005
        /*01f4*/ 	.word	0x00000000
        /*01f8*/ 	.short	0x010a
        /*01fa*/ 	.byte	0x3f
	.zero		1


	//   ....[23]....
        /*01fc*/ 	.word	0x00004c50
        /*0200*/ 	.word	0x00000009
        /*0204*/ 	.word	0x00000000
        /*0208*/ 	.short	0x010a
        /*020a*/ 	.byte	0x3f
	.zero		1


	//   ....[24]....
        /*020c*/ 	.word	0x00004ce0
        /*0210*/ 	.word	0x00000008
        /*0214*/ 	.word	0x00000000
        /*0218*/ 	.short	0x010a
        /*021a*/ 	.byte	0x3f
	.zero		1


	//   ....[25]....
        /*021c*/ 	.word	0x00004d70
        /*0220*/ 	.word	0x00000009
        /*0224*/ 	.word	0x00000000
        /*0228*/ 	.short	0x010a
        /*022a*/ 	.byte	0x3f
	.zero		1


	//   ....[26]....
        /*022c*/ 	.word	0x00004e00
        /*0230*/ 	.word	0x00000006
        /*0234*/ 	.word	0x00000000
        /*0238*/ 	.short	0x010a
        /*023a*/ 	.byte	0x3f
	.zero		1


	//   ....[27]....
        /*023c*/ 	.word	0x00004e90
        /*0240*/ 	.word	0x00000003
        /*0244*/ 	.word	0x00000000
        /*0248*/ 	.short	0x010a
        /*024a*/ 	.byte	0x3f
	.zero		1


	//   ....[28]....
        /*024c*/ 	.word	0x00004ef0
        /*0250*/ 	.word	0x00000003
        /*0254*/ 	.word	0x00000000
        /*0258*/ 	.short	0x010a
        /*025a*/ 	.byte	0x3f
	.zero		1


	//   ....[29]....
        /*025c*/ 	.word	0x00004f40
        /*0260*/ 	.word	0x00000004
        /*0264*/ 	.word	0x00000000
        /*0268*/ 	.short	0x010a
        /*026a*/ 	.byte	0x3f
	.zero		1


	//   ....[30]....
        /*026c*/ 	.word	0x00005010
        /*0270*/ 	.word	0x0000000f
        /*0274*/ 	.word	0x00000030
        /*0278*/ 	.short	0x010a
        /*027a*/ 	.byte	0x3f
	.zero		1


	//   ....[31]....
        /*027c*/ 	.word	0x000050e0
        /*0280*/ 	.word	0x00000005
        /*0284*/ 	.word	0x00000000
        /*0288*/ 	.short	0x010a
        /*028a*/ 	.byte	0x3f
	.zero		1


	//   ....[32]....
        /*028c*/ 	.word	0x00005130
        /*0290*/ 	.word	0x00000009
        /*0294*/ 	.word	0x00000000
        /*0298*/ 	.short	0x010a
        /*029a*/ 	.byte	0x3f
	.zero		1


	//   ....[33]....
        /*029c*/ 	.word	0x00005180
        /*02a0*/ 	.word	0x00000008
        /*02a4*/ 	.word	0x00000000
        /*02a8*/ 	.short	0x010a
        /*02aa*/ 	.byte	0x3f
	.zero		1


	//   ....[34]....
        /*02ac*/ 	.word	0x000051d0
        /*02b0*/ 	.word	0x00000009
        /*02b4*/ 	.word	0x00000000
        /*02b8*/ 	.short	0x010a
        /*02ba*/ 	.byte	0x3f
	.zero		1


	//   ....[35]....
        /*02bc*/ 	.word	0x00005220
        /*02c0*/ 	.word	0x00000006
        /*02c4*/ 	.word	0x00000000
        /*02c8*/ 	.short	0x010a
        /*02ca*/ 	.byte	0x3f
	.zero		1


	//----- nvinfo : EIATTR_NUM_MBARRIERS
	.align		4
.L_35:
        /*02cc*/ 	.byte	0x03, 0x38
        /*02ce*/ 	.short	0x000e


	//----- nvinfo : EIATTR_EXIT_INSTR_OFFSETS
	.align		4
        /*02d0*/ 	.byte	0x04, 0x1c
        /*02d2*/ 	.short	(.L_37 - .L_36)


	//   ....[0]....
.L_36:
        /*02d4*/ 	.word	0x00000a10


	//   ....[1]....
        /*02d8*/ 	.word	0x00001210


	//   ....[2]....
        /*02dc*/ 	.word	0x00003870


	//   ....[3]....
        /*02e0*/ 	.word	0x00003dc0


	//   ....[4]....
        /*02e4*/ 	.word	0x00004ee0


	//----- nvinfo : EIATTR_MAX_THREADS
	.align		4
.L_37:
        /*02e8*/ 	.byte	0x04, 0x05
        /*02ea*/ 	.short	(.L_39 - .L_38)
.L_38:
        /*02ec*/ 	.word	0x00000180
        /*02f0*/ 	.word	0x00000001
        /*02f4*/ 	.word	0x00000001


	//----- nvinfo : EIATTR_CRS_STACK_SIZE
	.align		4
.L_39:
        /*02f8*/ 	.byte	0x04, 0x1e
        /*02fa*/ 	.short	(.L_41 - .L_40)
.L_40:
        /*02fc*/ 	.word	0x00000000


	//----- nvinfo : EIATTR_CBANK_PARAM_SIZE
	.align		4
.L_41:
        /*0300*/ 	.byte	0x03, 0x19
        /*0302*/ 	.short	0x0470


	//----- nvinfo : EIATTR_PARAM_CBANK
	.align		4
        /*0304*/ 	.byte	0x04, 0x0a
        /*0306*/ 	.short	(.L_43 - .L_42)
	.align		4
.L_42:
        /*0308*/ 	.word	index@(.nv.constant0._ZN7cutlass13device_kernelINS_4gemm6kernel13GemmUniversalIN4cute5tupleIJiiiiEEENS1_10collective13CollectiveMmaINS1_34MainloopSm90TmaGmmaWarpSpecializedILi6ENS5_IJNS4_1CILi2EEENSA_ILi1EEESC_EEENS1_35KernelTmaWarpSpecializedCooperativeEEENS5_IJNSA_ILi256EEENSA_ILi8EEENSA_ILi64EEEEEENS_6half_tENS5_IJlSC_lEEESK_SL_NS4_8TiledMMAINS4_8MMA_AtomIJNS4_4SM904GMMA24MMA_64x8x16_F32F16F16_SSILNSP_5MajorE0ELSR_0ELNSP_7ScaleInE1ELSS_1EEEEEENS4_6LayoutISD_NS5_IJSC_NSA_ILi0EEESW_EEEEENS5_IJNS4_10UnderscoreESZ_SZ_EEEEENS4_13SM90_TMA_LOADENS4_14ComposedLayoutINS4_7SwizzleILi3ELi4ELi3EEENS4_18smem_ptr_flag_bitsILi16EEENSV_INS5_IJSH_SI_EEENS5_IJSI_SC_EEEEEEEvNS4_8identityENS4_23SM90_TMA_LOAD_MULTICASTES1B_vS1C_EENS_8epilogue10collective6detail29Sm90TmaWarpSpecializedAdapterINS1G_15DefaultEpilogueISK_SL_SL_NS1F_6thread17LinearCombinationISK_Li1EffLNS1K_9ScaleType4KindE0ELNS_15FloatRoundStyleE2ESK_EENS1_15EpilogueDefaultEEEEEvvEEEEvNT_6ParamsE)
        /*030c*/ 	.short	0x0210
        /*030e*/ 	.short	0x0470


	//----- nvinfo : EIATTR_SW_WAR
	.align		4
.L_43:
        /*0310*/ 	.byte	0x04, 0x36
        /*0312*/ 	.short	(.L_45 - .L_44)
.L_44:
        /*0314*/ 	.word	0x00000008
.L_45:


//--------------------- .nv.callgraph             --------------------------
	.section	.nv.callgraph,"",@"SHT_CUDA_CALLGRAPH"
	.align	4
	.sectionentsize	8
	.align		4
        /*0000*/ 	.word	0x00000000
	.align		4
        /*0004*/ 	.word	0xffffffff
	.align		4
        /*0008*/ 	.word	index@(_ZN7cutlass13device_kernelINS_4gemm6kernel13GemmUniversalIN4cute5tupleIJiiiiEEENS1_10collective13CollectiveMmaINS1_34MainloopSm90TmaGmmaWarpSpecializedILi6ENS5_IJNS4_1CILi2EEENSA_ILi1EEESC_EEENS1_35KernelTmaWarpSpecializedCooperativeEEENS5_IJNSA_ILi256EEENSA_ILi8EEENSA_ILi64EEEEEENS_6half_tENS5_IJlSC_lEEESK_SL_NS4_8TiledMMAINS4_8MMA_AtomIJNS4_4SM904GMMA24MMA_64x8x16_F32F16F16_SSILNSP_5MajorE0ELSR_0ELNSP_7ScaleInE1ELSS_1EEEEEENS4_6LayoutISD_NS5_IJSC_NSA_ILi0EEESW_EEEEENS5_IJNS4_10UnderscoreESZ_SZ_EEEEENS4_13SM90_TMA_LOADENS4_14ComposedLayoutINS4_7SwizzleILi3ELi4ELi3EEENS4_18smem_ptr_flag_bitsILi16EEENSV_INS5_IJSH_SI_EEENS5_IJSI_SC_EEEEEEEvNS4_8identityENS4_23SM90_TMA_LOAD_MULTICASTES1B_vS1C_EENS_8epilogue10collective6detail29Sm90TmaWarpSpecializedAdapterINS1G_15DefaultEpilogueISK_SL_SL_NS1F_6thread17LinearCombinationISK_Li1EffLNS1K_9ScaleType4KindE0ELNS_15FloatRoundStyleE2ESK_EENS1_15EpilogueDefaultEEEEEvvEEEEvNT_6ParamsE)
	.align		4
        /*000c*/ 	.word	index@(__assertfail)
	.align		4
        /*0010*/ 	.word	0x00000000
	.align		4
        /*0014*/ 	.word	0xfffffffe
	.align		4
        /*0018*/ 	.word	0x00000000
	.align		4
        /*001c*/ 	.word	0xfffffffd
	.align		4
        /*0020*/ 	.word	0x00000000
	.align		4
        /*0024*/ 	.word	0xfffffffc


//--------------------- .nv.constant4             --------------------------
	.section	.nv.constant4,"a",@progbits
	.align	8
	.align		8
.nv.constant4:
        /*0000*/ 	.dword	__assertfail
	.align		8
        /*0008*/ 	.dword	__unnamed_1
	.align		8
        /*0010*/ 	.dword	_ZN39_INTERNAL_a17e29a0_4_k_cu_1a52206b_83634cuda3std3__45__cpo5beginE
	.align		8
        /*0018*/ 	.dword	_ZN39_INTERNAL_a17e29a0_4_k_cu_1a52206b_83634cuda3std3__45__cpo3endE
	.align		8
        /*0020*/ 	.dword	_ZN39_INTERNAL_a17e29a0_4_k_cu_1a52206b_83634cuda3std3__45__cpo6cbeginE
	.align		8
        /*0028*/ 	.dword	_ZN39_INTERNAL_a17e29a0_4_k_cu_1a52206b_83634cuda3std3__45__cpo4cendE
	.align		8
        /*0030*/ 	.dword	_ZN39_INTERNAL_a17e29a0_4_k_cu_1a52206b_83634cuda3std3__441_GLOBAL__N__a17e29a0_4_k_cu_1a52206b_83636ignoreE
	.align		8
        /*0038*/ 	.dword	_ZN39_INTERNAL_a17e29a0_4_k_cu_1a52206b_83634cuda3std3__419piecewise_constructE
	.align		8
        /*0040*/ 	.dword	_ZN39_INTERNAL_a17e29a0_4_k_cu_1a52206b_83634cuda3std3__48in_placeE
	.align		8
        /*0048*/ 	.dword	_ZN39_INTERNAL_a17e29a0_4_k_cu_1a52206b_83634cuda3std6ranges3__45__cpo4swapE
	.align		8
        /*0050*/ 	.dword	_ZN39_INTERNAL_a17e29a0_4_k_cu_1a52206b_83634cuda3std6ranges3__45__cpo9iter_moveE
	.align		8
        /*0058*/ 	.dword	_ZN39_INTERNAL_a17e29a0_4_k_cu_1a52206b_83634cute7productE
	.align		8
        /*0060*/ 	.dword	_ZN39_INTERNAL_a17e29a0_4_k_cu_1a52206b_83634cute1_E
	.align		8
        /*0068*/ 	.dword	$str$22
	.align		8
        /*0070*/ 	.dword	$str$23


//--------------------- .text._ZN7cutlass13device_kernelINS_4gemm6kernel13GemmUniversalIN4cute5tupleIJiiiiEEENS1_10collective13CollectiveMmaINS1_34MainloopSm90TmaGmmaWarpSpecializedILi6ENS5_IJNS4_1CILi2EEENSA_ILi1EEESC_EEENS1_35KernelTmaWarpSpecializedCooperativeEEENS5_IJNSA_ILi256EEENSA_ILi8EEENSA_ILi64EEEEEENS_6half_tENS5_IJlSC_lEEESK_SL_NS4_8TiledMMAINS4_8MMA_AtomIJNS4_4SM904GMMA24MMA_64x8x16_F32F16F16_SSILNSP_5MajorE0ELSR_0ELNSP_7ScaleInE1ELSS_1EEEEEENS4_6LayoutISD_NS5_IJSC_NSA_ILi0EEESW_EEEEENS5_IJNS4_10UnderscoreESZ_SZ_EEEEENS4_13SM90_TMA_LOADENS4_14ComposedLayoutINS4_7SwizzleILi3ELi4ELi3EEENS4_18smem_ptr_flag_bitsILi16EEENSV_INS5_IJSH_SI_EEENS5_IJSI_SC_EEEEEEEvNS4_8identityENS4_23SM90_TMA_LOAD_MULTICASTES1B_vS1C_EENS_8epilogue10collective6detail29Sm90TmaWarpSpecializedAdapterINS1G_15DefaultEpilogueISK_SL_SL_NS1F_6thread17LinearCombinationISK_Li1EffLNS1K_9ScaleType4KindE0ELNS_15FloatRoundStyleE2ESK_EENS1_15EpilogueDefaultEEEEEvvEEEEvNT_6ParamsE --------------------------
	.section	.text._ZN7cutlass13device_kernelINS_4gemm6kernel13GemmUniversalIN4cute5tupleIJiiiiEEENS1_10collective13CollectiveMmaINS1_34MainloopSm90TmaGmmaWarpSpecializedILi6ENS5_IJNS4_1CILi2EEENSA_ILi1EEESC_EEENS1_35KernelTmaWarpSpecializedCooperativeEEENS5_IJNSA_ILi256EEENSA_ILi8EEENSA_ILi64EEEEEENS_6half_tENS5_IJlSC_lEEESK_SL_NS4_8TiledMMAINS4_8MMA_AtomIJNS4_4SM904GMMA24MMA_64x8x16_F32F16F16_SSILNSP_5MajorE0ELSR_0ELNSP_7ScaleInE1ELSS_1EEEEEENS4_6LayoutISD_NS5_IJSC_NSA_ILi0EEESW_EEEEENS5_IJNS4_10UnderscoreESZ_SZ_EEEEENS4_13SM90_TMA_LOADENS4_14ComposedLayoutINS4_7SwizzleILi3ELi4ELi3EEENS4_18smem_ptr_flag_bitsILi16EEENSV_INS5_IJSH_SI_EEENS5_IJSI_SC_EEEEEEEvNS4_8identityENS4_23SM90_TMA_LOAD_MULTICASTES1B_vS1C_EENS_8epilogue10collective6detail29Sm90TmaWarpSpecializedAdapterINS1G_15DefaultEpilogueISK_SL_SL_NS1F_6thread17LinearCombinationISK_Li1EffLNS1K_9ScaleType4KindE0ELNS_15FloatRoundStyleE2ESK_EENS1_15EpilogueDefaultEEEEEvvEEEEvNT_6ParamsE,"ax",@progbits
	.align	128
.text._ZN7cutlass13device_kernelINS_4gemm6kernel13GemmUniversalIN4cute5tupleIJiiiiEEENS1_10collective13CollectiveMmaINS1_34MainloopSm90TmaGmmaWarpSpecializedILi6ENS5_IJNS4_1CILi2EEENSA_ILi1EEESC_EEENS1_35KernelTmaWarpSpecializedCooperativeEEENS5_IJNSA_ILi256EEENSA_ILi8EEENSA_ILi64EEEEEENS_6half_tENS5_IJlSC_lEEESK_SL_NS4_8TiledMMAINS4_8MMA_AtomIJNS4_4SM904GMMA24MMA_64x8x16_F32F16F16_SSILNSP_5MajorE0ELSR_0ELNSP_7ScaleInE1ELSS_1EEEEEENS4_6LayoutISD_NS5_IJSC_NSA_ILi0EEESW_EEEEENS5_IJNS4_10UnderscoreESZ_SZ_EEEEENS4_13SM90_TMA_LOADENS4_14ComposedLayoutINS4_7SwizzleILi3ELi4ELi3EEENS4_18smem_ptr_flag_bitsILi16EEENSV_INS5_IJSH_SI_EEENS5_IJSI_SC_EEEEEEEvNS4_8identityENS4_23SM90_TMA_LOAD_MULTICASTES1B_vS1C_EENS_8epilogue10collective6detail29Sm90TmaWarpSpecializedAdapterINS1G_15DefaultEpilogueISK_SL_SL_NS1F_6thread17LinearCombinationISK_Li1EffLNS1K_9ScaleType4KindE0ELNS_15FloatRoundStyleE2ESK_EENS1_15EpilogueDefaultEEEEEvvEEEEvNT_6ParamsE:
        .type           _ZN7cutlass13device_kernelINS_4gemm6kernel13GemmUniversalIN4cute5tupleIJiiiiEEENS1_10collective13CollectiveMmaINS1_34MainloopSm90TmaGmmaWarpSpecializedILi6ENS5_IJNS4_1CILi2EEENSA_ILi1EEESC_EEENS1_35KernelTmaWarpSpecializedCooperativeEEENS5_IJNSA_ILi256EEENSA_ILi8EEENSA_ILi64EEEEEENS_6half_tENS5_IJlSC_lEEESK_SL_NS4_8TiledMMAINS4_8MMA_AtomIJNS4_4SM904GMMA24MMA_64x8x16_F32F16F16_SSILNSP_5MajorE0ELSR_0ELNSP_7ScaleInE1ELSS_1EEEEEENS4_6LayoutISD_NS5_IJSC_NSA_ILi0EEESW_EEEEENS5_IJNS4_10UnderscoreESZ_SZ_EEEEENS4_13SM90_TMA_LOADENS4_14ComposedLayoutINS4_7SwizzleILi3ELi4ELi3EEENS4_18smem_ptr_flag_bitsILi16EEENSV_INS5_IJSH_SI_EEENS5_IJSI_SC_EEEEEEEvNS4_8identityENS4_23SM90_TMA_LOAD_MULTICASTES1B_vS1C_EENS_8epilogue10collective6detail29Sm90TmaWarpSpecializedAdapterINS1G_15DefaultEpilogueISK_SL_SL_NS1F_6thread17LinearCombinationISK_Li1EffLNS1K_9ScaleType4KindE0ELNS_15FloatRoundStyleE2ESK_EENS1_15EpilogueDefaultEEEEEvvEEEEvNT_6ParamsE,@function
        .size           _ZN7cutlass13device_kernelINS_4gemm6kernel13GemmUniversalIN4cute5tupleIJiiiiEEENS1_10collective13CollectiveMmaINS1_34MainloopSm90TmaGmmaWarpSpecializedILi6ENS5_IJNS4_1CILi2EEENSA_ILi1EEESC_EEENS1_35KernelTmaWarpSpecializedCooperativeEEENS5_IJNSA_ILi256EEENSA_ILi8EEENSA_ILi64EEEEEENS_6half_tENS5_IJlSC_lEEESK_SL_NS4_8TiledMMAINS4_8MMA_AtomIJNS4_4SM904GMMA24MMA_64x8x16_F32F16F16_SSILNSP_5MajorE0ELSR_0ELNSP_7ScaleInE1ELSS_1EEEEEENS4_6LayoutISD_NS5_IJSC_NSA_ILi0EEESW_EEEEENS5_IJNS4_10UnderscoreESZ_SZ_EEEEENS4_13SM90_TMA_LOADENS4_14ComposedLayoutINS4_7SwizzleILi3ELi4ELi3EEENS4_18smem_ptr_flag_bitsILi16EEENSV_INS5_IJSH_SI_EEENS5_IJSI_SC_EEEEEEEvNS4_8identityENS4_23SM90_TMA_LOAD_MULTICASTES1B_vS1C_EENS_8epilogue10collective6detail29Sm90TmaWarpSpecializedAdapterINS1G_15DefaultEpilogueISK_SL_SL_NS1F_6thread17LinearCombinationISK_Li1EffLNS1K_9ScaleType4KindE0ELNS_15FloatRoundStyleE2ESK_EENS1_15EpilogueDefaultEEEEEvvEEEEvNT_6ParamsE,(.L_x_87 - _ZN7cutlass13device_kernelINS_4gemm6kernel13GemmUniversalIN4cute5tupleIJiiiiEEENS1_10collective13CollectiveMmaINS1_34MainloopSm90TmaGmmaWarpSpecializedILi6ENS5_IJNS4_1CILi2EEENSA_ILi1EEESC_EEENS1_35KernelTmaWarpSpecializedCooperativeEEENS5_IJNSA_ILi256EEENSA_ILi8EEENSA_ILi64EEEEEENS_6half_tENS5_IJlSC_lEEESK_SL_NS4_8TiledMMAINS4_8MMA_AtomIJNS4_4SM904GMMA24MMA_64x8x16_F32F16F16_SSILNSP_5MajorE0ELSR_0ELNSP_7ScaleInE1ELSS_1EEEEEENS4_6LayoutISD_NS5_IJSC_NSA_ILi0EEESW_EEEEENS5_IJNS4_10UnderscoreESZ_SZ_EEEEENS4_13SM90_TMA_LOADENS4_14ComposedLayoutINS4_7SwizzleILi3ELi4ELi3EEENS4_18smem_ptr_flag_bitsILi16EEENSV_INS5_IJSH_SI_EEENS5_IJSI_SC_EEEEEEEvNS4_8identityENS4_23SM90_TMA_LOAD_MULTICASTES1B_vS1C_EENS_8epilogue10collective6detail29Sm90TmaWarpSpecializedAdapterINS1G_15DefaultEpilogueISK_SL_SL_NS1F_6thread17LinearCombinationISK_Li1EffLNS1K_9ScaleType4KindE0ELNS_15FloatRoundStyleE2ESK_EENS1_15EpilogueDefaultEEEEEvvEEEEvNT_6ParamsE)
        .other          _ZN7cutlass13device_kernelINS_4gemm6kernel13GemmUniversalIN4cute5tupleIJiiiiEEENS1_10collective13CollectiveMmaINS1_34MainloopSm90TmaGmmaWarpSpecializedILi6ENS5_IJNS4_1CILi2EEENSA_ILi1EEESC_EEENS1_35KernelTmaWarpSpecializedCooperativeEEENS5_IJNSA_ILi256EEENSA_ILi8EEENSA_ILi64EEEEEENS_6half_tENS5_IJlSC_lEEESK_SL_NS4_8TiledMMAINS4_8MMA_AtomIJNS4_4SM904GMMA24MMA_64x8x16_F32F16F16_SSILNSP_5MajorE0ELSR_0ELNSP_7ScaleInE1ELSS_1EEEEEENS4_6LayoutISD_NS5_IJSC_NSA_ILi0EEESW_EEEEENS5_IJNS4_10UnderscoreESZ_SZ_EEEEENS4_13SM90_TMA_LOADENS4_14ComposedLayoutINS4_7SwizzleILi3ELi4ELi3EEENS4_18smem_ptr_flag_bitsILi16EEENSV_INS5_IJSH_SI_EEENS5_IJSI_SC_EEEEEEEvNS4_8identityENS4_23SM90_TMA_LOAD_MULTICASTES1B_vS1C_EENS_8epilogue10collective6detail29Sm90TmaWarpSpecializedAdapterINS1G_15DefaultEpilogueISK_SL_SL_NS1F_6thread17LinearCombinationISK_Li1EffLNS1K_9ScaleType4KindE0ELNS_15FloatRoundStyleE2ESK_EENS1_15EpilogueDefaultEEEEEvvEEEEvNT_6ParamsE,@"STO_CUDA_ENTRY STV_DEFAULT"
_ZN7cutlass13device_kernelINS_4gemm6kernel13GemmUniversalIN4cute5tupleIJiiiiEEENS1_10collective13CollectiveMmaINS1_34MainloopSm90TmaGmmaWarpSpecializedILi6ENS5_IJNS4_1CILi2EEENSA_ILi1EEESC_EEENS1_35KernelTmaWarpSpecializedCooperativeEEENS5_IJNSA_ILi256EEENSA_ILi8EEENSA_ILi64EEEEEENS_6half_tENS5_IJlSC_lEEESK_SL_NS4_8TiledMMAINS4_8MMA_AtomIJNS4_4SM904GMMA24MMA_64x8x16_F32F16F16_SSILNSP_5MajorE0ELSR_0ELNSP_7ScaleInE1ELSS_1EEEEEENS4_6LayoutISD_NS5_IJSC_NSA_ILi0EEESW_EEEEENS5_IJNS4_10UnderscoreESZ_SZ_EEEEENS4_13SM90_TMA_LOADENS4_14ComposedLayoutINS4_7SwizzleILi3ELi4ELi3EEENS4_18smem_ptr_flag_bitsILi16EEENSV_INS5_IJSH_SI_EEENS5_IJSI_SC_EEEEEEEvNS4_8identityENS4_23SM90_TMA_LOAD_MULTICASTES1B_vS1C_EENS_8epilogue10collective6detail29Sm90TmaWarpSpecializedAdapterINS1G_15DefaultEpilogueISK_SL_SL_NS1F_6thread17LinearCombinationISK_Li1EffLNS1K_9ScaleType4KindE0ELNS_15FloatRoundStyleE2ESK_EENS1_15EpilogueDefaultEEEEEvvEEEEvNT_6ParamsE:
[----:B------:R-:W0:Y:S01]  /*0000*/  LDC R1, c[0x0][0x28] ;  /* 0x00000a00ff017b82 */ /* 0x000e220000000800 */
[----:B------:R-:W1:Y:S01]  /*0010*/  S2R R22, SR_TID.X ;  /* 0x0000000000167919 */ /* 0x000e620000002100 */
[----:B------:R-:W-:Y:S01]  /*0020*/  ELECT P0, URZ, PT ;  /* 0x00000000003f782f */ /* 0x000fe20003800000 */
[----:B------:R-:W-:Y:S01]  /*0030*/  BSSY B0, `(.L_x_0) ;  /* 0x000000f000007945 */ /* 0x000fe20003800000 */
[--C-:B-1----:R-:W-:Y:S02]  /*0040*/  SHF.R.U32.HI R0, RZ, 0x5, R22.reuse ;  /* 0x00000005ff007819 */ /* 0x102fe40000011616 */
[----:B------:R-:W-:-:S03]  /*0050*/  SHF.R.U32.HI R6, RZ, 0x7, R22 ;  /* 0x00000007ff067819 */ /* 0x000fc60000011616 */
[----:B------:R-:W1:Y:S04]  /*0060*/  SHFL.IDX PT, R2, R0, RZ, 0x1f ;  /* 0x00001fff00027589 */ /* 0x000e6800000e0000 */
[----:B------:R2:W3:Y:S01]  /*0070*/  SHFL.IDX PT, R5, R6, RZ, 0x1f ;  /* 0x00001fff06057589 */ /* 0x0004e200000e0000 */
[----:B-1----:R-:W-:-:S13]  /*0080*/  ISETP.NE.OR P0, PT, R2, RZ, !P0 ;  /* 0x000000ff0200720c */ /* 0x002fda0004705670 */
[----:B0-23--:R-:W-:Y:S05]  /*0090*/  @P0 BRA `(.L_x_1) ;  /* 0x0000000000200947 */ /* 0x00dfea0003800000 */
[----:B------:R-:W-:Y:S02]  /*00a0*/  ULDC.64 UR4, c[0x0][0x198] ;  /* 0x0000660000047ab9 */ /* 0x000fe40000000a00 */
[----:B------:R-:W-:Y:S02]  /*00b0*/  UIADD3 UR6, UP0, UR4, 0xf0, URZ ;  /* 0x000000f004067890 */ /* 0x000fe4000ff1e03f */
[----:B------:R-:W-:Y:S02]  /*00c0*/  UIADD3 UR4, UP1, UR4, 0x1f0, URZ ;  /* 0x000001f004047890 */ /* 0x000fe4000ff3e03f */
[----:B------:R-:W-:Y:S02]  /*00d0*/  UIADD3.X UR7, URZ, UR5, URZ, UP0, !UPT ;  /* 0x000000053f077290 */ /* 0x000fe400087fe43f */
[----:B------:R-:W-:-:S07]  /*00e0*/  UIADD3.X UR5, URZ, UR5, URZ, UP1, !UPT ;  /* 0x000000053f057290 */ /* 0x000fce0008ffe43f */
[----:B------:R0:W-:Y:S02]  /*00f0*/  UTMACCTL.PF [UR6] ;  /* 0x00000000060079b9 */ /* 0x0001e40008040000 */
[----:B------:R0:W-:Y:S02]  /*0100*/  UTMACCTL.PF [UR4] ;  /* 0x00000000040079b9 */ /* 0x0001e40008040000 */
[----:B0-----:R-:W-:Y:S01]  /*0110*/  NOP ;  /* 0x0000000000007918 */ /* 0x001fe20000000000 */
.L_x_1:
[----:B------:R-:W-:Y:S05]  /*0120*/  BSYNC B0 ;  /* 0x0000000000007941 */ /* 0x000fea0003800000 */
.L_x_0:
[----:B------:R-:W0:Y:S02]  /*0130*/  SHFL.IDX PT, R3, R0, RZ, 0x1f ;  /* 0x00001fff00037589 */ /* 0x000e2400000e0000 */
[----:B0-----:R-:W-:-:S13]  /*0140*/  ISETP.NE.AND P0, PT, R3, RZ, PT ;  /* 0x000000ff0300720c */ /* 0x001fda0003f05270 */
[----:B------:R-:W-:Y:S05]  /*0150*/  @P0 BRA `(.L_x_2) ;  /* 0x0000000000680947 */ /* 0x000fea0003800000 */
[----:B------:R-:W0:Y:S01]  /*0160*/  S2UR UR8, SR_CgaCtaId ;  /* 0x00000000000879c3 */ /* 0x000e220000008800 */
[----:B------:R-:W-:Y:S01]  /*0170*/  UMOV UR4, 0x400 ;  /* 0x0000040000047882 */ /* 0x000fe20000000000 */
[----:B------:R-:W-:Y:S01]  /*0180*/  UMOV UR5, 0x1 ;  /* 0x0000000100057882 */ /* 0x000fe20000000000 */
[----:B------:R-:W-:Y:S01]  /*0190*/  UMOV UR6, 0x4 ;  /* 0x0000000400067882 */ /* 0x000fe20000000000 */
[----:B------:R-:W-:Y:S01]  /*01a0*/  ELECT P0, URZ, PT ;  /* 0x00000000003f782f */ /* 0x000fe20003800000 */
[----:B------:R-:W-:-:S04]  /*01b0*/  UIADD3 UR6, -UR6, 0x100000, URZ ;  /* 0x0010000006067890 */ /* 0x000fc8000fffe13f */
[----:B------:R-:W-:Y:S02]  /*01c0*/  USHF.L.U32 UR7, UR6, 0xb, URZ ;  /* 0x0000000b06077899 */ /* 0x000fe4000800063f */
[----:B------:R-:W-:Y:S02]  /*01d0*/  USHF.L.U32 UR6, UR6, 0x1, URZ ;  /* 0x0000000106067899 */ /* 0x000fe4000800063f */
[----:B0-----:R-:W-:Y:S02]  /*01e0*/  ULEA UR8, UR8, UR4, 0x18 ;  /* 0x0000000408087291 */ /* 0x001fe4000f8ec03f */
[----:B------:R-:W-:-:S04]  /*01f0*/  UIADD3 UR4, -UR5, 0x100000, URZ ;  /* 0x0010000005047890 */ /* 0x000fc8000fffe13f */
[----:B------:R-:W-:Y:S02]  /*0200*/  USHF.L.U32 UR5, UR4, 0xb, URZ ;  /* 0x0000000b04057899 */ /* 0x000fe4000800063f */
[----:B------:R-:W-:Y:S01]  /*0210*/  USHF.L.U32 UR4, UR4, 0x1, URZ ;  /* 0x0000000104047899 */ /* 0x000fe2000800063f */
[----:B------:R-:W0:Y:S11]  /*0220*/  FENCE.VIEW.ASYNC.S ;  /* 0x00000000000073c6 */ /* 0x000e360000000000 */
[----:B0-----:R0:W1:Y:S01]  /*0230*/  SYNCS.EXCH.64 URZ, [UR8], UR4 ;  /* 0x00000004083f75b2 */ /* 0x0010620008000100 */
[----:B------:R0:W2:Y:S01]  /*0240*/  SYNCS.EXCH.64 URZ, [UR8+0x30], UR6 ;  /* 0x00003006083f75b2 */ /* 0x0000a20008000100 */
[----:B------:R0:W3:Y:S01]  /*0250*/  SYNCS.EXCH.64 URZ, [UR8+0x8], UR4 ;  /* 0x00000804083f75b2 */ /* 0x0000e20008000100 */
[----:B------:R0:W4:Y:S01]  /*0260*/  SYNCS.EXCH.64 URZ, [UR8+0x38], UR6 ;  /* 0x00003806083f75b2 */ /* 0x0001220008000100 */
[----:B------:R0:W0:Y:S01]  /*0270*/  SYNCS.EXCH.64 URZ, [UR8+0x10], UR4 ;  /* 0x00001004083f75b2 */ /* 0x0000220008000100 */
[----:B------:R0:W0:Y:S01]  /*0280*/  SYNCS.EXCH.64 URZ, [UR8+0x40], UR6 ;  /* 0x00004006083f75b2 */ /* 0x0000220008000100 */
[----:B------:R0:W0:Y:S01]  /*0290*/  SYNCS.EXCH.64 URZ, [UR8+0x18], UR4 ;  /* 0x00001804083f75b2 */ /* 0x0000220008000100 */
[----:B------:R0:W0:Y:S01]  /*02a0*/  SYNCS.EXCH.64 URZ, [UR8+0x48], UR6 ;  /* 0x00004806083f75b2 */ /* 0x0000220008000100 */
[----:B------:R0:W0:Y:S01]  /*02b0*/  SYNCS.EXCH.64 URZ, [UR8+0x20], UR4 ;  /* 0x00002004083f75b2 */ /* 0x0000220008000100 */
[----:B------:R0:W0:Y:S01]  /*02c0*/  SYNCS.EXCH.64 URZ, [UR8+0x50], UR6 ;  /* 0x00005006083f75b2 */ /* 0x0000220008000100 */
[----:B------:R0:W0:Y:S01]  /*02d0*/  SYNCS.EXCH.64 URZ, [UR8+0x28], UR4 ;  /* 0x00002804083f75b2 */ /* 0x0000220008000100 */
[----:B------:R0:W0:Y:S01]  /*02e0*/  SYNCS.EXCH.64 URZ, [UR8+0x58], UR6 ;  /* 0x00005806083f75b2 */ /* 0x0000220008000100 */
[----:B------:R-:W-:Y:S01]  /*02f0*/  NOP ;  /* 0x0000000000007918 */ /* 0x000fe20000000000 */
.L_x_2:
[----:B------:R-:W-:Y:S01]  /*0300*/  SHF.R.S32.HI R7, RZ, 0x1f, R22 ;  /* 0x0000001fff077819 */ /* 0x000fe20000011416 */
[----:B------:R-:W5:Y:S01]  /*0310*/  SHFL.IDX PT, R0, R0, RZ, 0x1f ;  /* 0x00001fff00007589 */ /* 0x000f6200000e0000 */
[----:B0-----:R-:W0:Y:S01]  /*0320*/  S2UR UR8, SR_CTAID.X ;  /* 0x00000000000879c3 */ /* 0x001e220000002500 */
[----:B------:R-:W-:Y:S02]  /*0330*/  ELECT P0, URZ, PT ;  /* 0x00000000003f782f */ /* 0x000fe40003800000 */
[----:B------:R-:W-:Y:S01]  /*0340*/  LEA.HI R7, R7, R22, RZ, 0x7 ;  /* 0x0000001607077211 */ /* 0x000fe200078f38ff */
[----:B------:R-:W1:Y:S01]  /*0350*/  S2R R4, SR_CTAID.Y ;  /* 0x0000000000047919 */ /* 0x000e620000002600 */
[----:B------:R-:W-:Y:S01]  /*0360*/  SHF.R.S32.HI R10, RZ, 0x1f, R3 ;  /* 0x0000001fff0a7819 */ /* 0x000fe20000011403 */
[----:B------:R-:W-:Y:S01]  /*0370*/  ULDC UR4, c[0x0][0x150] ;  /* 0x0000540000047ab9 */ /* 0x000fe20000000800 */
[----:B------:R-:W-:Y:S01]  /*0380*/  LOP3.LUT R7, R7, 0xffffff80, RZ, 0xc0, !PT ;  /* 0xffffff8007077812 */ /* 0x000fe200078ec0ff */
[----:B------:R-:W-:Y:S01]  /*0390*/  NOP ;  /* 0x0000000000007918 */ /* 0x000fe20000000000 */
[----:B------:R-:W-:Y:S01]  /*03a0*/  LEA.HI R10, R10, R3, RZ, 0x2 ;  /* 0x000000030a0a7211 */ /* 0x000fe200078f10ff */
[----:B------:R-:W2:Y:S01]  /*03b0*/  LDC R12, c[0x0][0x144] ;  /* 0x00005100ff0c7b82 */ /* 0x000ea20000000800 */
[----:B------:R-:W-:Y:S01]  /*03c0*/  NOP ;  /* 0x0000000000007918 */ /* 0x000fe20000000000 */
[----:B------:R-:W-:Y:S01]  /*03d0*/  IMAD.IADD R8, R22, 0x1, -R7 ;  /* 0x0000000116087824 */ /* 0x000fe200078e0a07 */
[----:B------:R-:W-:Y:S01]  /*03e0*/  LOP3.LUT R10, R10, 0x3ffffffc, RZ, 0xc0, !PT ;  /* 0x3ffffffc0a0a7812 */ /* 0x000fe200078ec0ff */
[----:B------:R-:W-:Y:S01]  /*03f0*/  IMAD.MOV.U32 R28, RZ, RZ, 0x1 ;  /* 0x00000001ff1c7424 */ /* 0x000fe200078e00ff */
[----:B------:R-:W-:-:S02]  /*0400*/  ISETP.NE.AND P3, PT, R5, RZ, PT ;  /* 0x000000ff0500720c */ /* 0x000fc40003f65270 */
[----:B------:R-:W-:Y:S01]  /*0410*/  SHF.R.S32.HI R7, RZ, 0x1f, R8 ;  /* 0x0000001fff077819 */ /* 0x000fe20000011408 */
[----:B------:R-:W-:Y:S01]  /*0420*/  IMAD.IADD R10, R3, 0x1, -R10 ;  /* 0x00000001030a7824 */ /* 0x000fe200078e0a0a */
[----:B------:R-:W3:Y:S02]  /*0430*/  LDC R14, c[0x0][0x140] ;  /* 0x00005000ff0e7b82 */ /* 0x000ee40000000800 */
[----:B------:R-:W-:Y:S02]  /*0440*/  LEA.HI R7, R7, R8, RZ, 0x3 ;  /* 0x0000000807077211 */ /* 0x000fe400078f18ff */
[----:B-----5:R-:W-:Y:S02]  /*0450*/  ISETP.NE.OR P0, PT, R0, RZ, !P0 ;  /* 0x000000ff0000720c */ /* 0x020fe40004705670 */
[--C-:B------:R-:W-:Y:S02]  /*0460*/  SHF.R.S32.HI R0, RZ, 0x3, R7.reuse ;  /* 0x00000003ff007819 */ /* 0x100fe40000011407 */
[----:B------:R-:W-:-:S02]  /*0470*/  SHF.R.S32.HI R7, RZ, 0x1f, R7 ;  /* 0x0000001fff077819 */ /* 0x000fc40000011407 */
[----:B0-----:R-:W-:Y:S02]  /*0480*/  I2FP.F32.U32 R9, UR8 ;  /* 0x0000000800097c45 */ /* 0x001fe40008201000 */
[----:B------:R-:W-:-:S03]  /*0490*/  LEA.HI R7, R7, R0, RZ, 0x2 ;  /* 0x0000000007077211 */ /* 0x000fc600078f10ff */
[----:B------:R-:W-:Y:S01]  /*04a0*/  FMUL R9, R9, UR4 ;  /* 0x0000000409097c20 */ /* 0x000fe20008400000 */
[----:B------:R-:W-:Y:S01]  /*04b0*/  LOP3.LUT R7, R7, 0xfffffffc, RZ, 0xc0, !PT ;  /* 0xfffffffc07077812 */ /* 0x000fe200078ec0ff */
[----:B------:R-:W-:Y:S01]  /*04c0*/  VOTEU.ALL UP0, P0 ;  /* 0x00000000003f7886 */ /* 0x000fe20000000000 */
[----:B-1----:R-:W-:Y:S01]  /*04d0*/  I2FP.F32.U32 R3, R4 ;  /* 0x0000000400037245 */ /* 0x002fe20000201000 */
[----:B------:R-:W-:Y:S01]  /*04e0*/  ULDC UR4, c[0x0][0x154] ;  /* 0x0000550000047ab9 */ /* 0x000fe20000000800 */
[----:B------:R-:W-:Y:S01]  /*04f0*/  VOTEU.ALL UP1, P0 ;  /* 0x00000000003f7886 */ /* 0x000fe20000020000 */
[----:B------:R-:W0:Y:S01]  /*0500*/  F2I.U32.TRUNC.NTZ R9, R9 ;  /* 0x0000000900097305 */ /* 0x000e22000020f000 */
[----:B------:R-:W-:Y:S01]  /*0510*/  IMAD.IADD R7, R0, 0x1, -R7 ;  /* 0x0000000100077824 */ /* 0x000fe200078e0a07 */
[----:B------:R-:W1:Y:S01]  /*0520*/  @!UP0 S2UR UR7, SR_CgaCtaId ;  /* 0x00000000000789c3 */ /* 0x000e620000008800 */
[----:B------:R-:W-:Y:S01]  /*0530*/  FMUL R13, R3, UR4 ;  /* 0x00000004030d7c20 */ /* 0x000fe20008400000 */
[----:B------:R-:W-:Y:S01]  /*0540*/  UMOV UR4, 0x20 ;  /* 0x0000002000047882 */ /* 0x000fe20000000000 */
[----:B------:R-:W-:Y:S01]  /*0550*/  IMAD R10, R10, 0x4, R7 ;  /* 0x000000040a0a7824 */ /* 0x000fe200078e0207 */
[----:B------:R-:W-:Y:S01]  /*0560*/  @!UP0 UMOV UR6, 0x400 ;  /* 0x0000040000068882 */ /* 0x000fe20000000000 */
[----:B------:R-:W-:-:S04]  /*0570*/  @!UP0 UIADD3 UR4, -UR4, 0x100000, URZ ;  /* 0x0010000004048890 */ /* 0x000fc8000fffe13f */
[----:B------:R-:W-:Y:S02]  /*0580*/  @!UP0 USHF.L.U32 UR5, UR4, 0xb, URZ ;  /* 0x0000000b04058899 */ /* 0x000fe4000800063f */
[----:B------:R-:W-:Y:S01]  /*0590*/  @!UP0 USHF.L.U32 UR4, UR4, 0x1, URZ ;  /* 0x0000000104048899 */ /* 0x000fe2000800063f */
[----:B---3--:R-:W-:Y:S01]  /*05a0*/  ISETP.EQ.U32.AND P2, PT, R14, 0x1, PT ;  /* 0x000000010e00780c */ /* 0x008fe20003f42070 */
[----:B------:R-:W3:Y:S01]  /*05b0*/  F2I.U32.TRUNC.NTZ R13, R13 ;  /* 0x0000000d000d7305 */ /* 0x000ee2000020f000 */
[C---:B------:R-:W-:Y:S01]  /*05c0*/  LEA.HI R0, R10.reuse, R10, RZ, 0x1 ;  /* 0x0000000a0a007211 */ /* 0x040fe200078f08ff */
[----:B------:R-:W5:Y:S01]  /*05d0*/  LDC R7, c[0x0][0x148] ;  /* 0x00005200ff077b82 */ /* 0x000f620000000800 */
[----:B------:R-:W-:Y:S02]  /*05e0*/  IMAD.SHL.U32 R23, R10, 0x4, RZ ;  /* 0x000000040a177824 */ /* 0x000fe400078e00ff */
[----:B------:R-:W-:Y:S01]  /*05f0*/  LOP3.LUT R11, R0, 0xfffffffe, RZ, 0xc0, !PT ;  /* 0xfffffffe000b7812 */ /* 0x000fe200078ec0ff */
[----:B0-----:R-:W-:Y:S01]  /*0600*/  IMAD.MOV R15, RZ, RZ, -R9 ;  /* 0x000000ffff0f7224 */ /* 0x001fe200078e0a09 */
[----:B------:R-:W-:-:S02]  /*0610*/  SHF.R.S32.HI R9, RZ, 0x1f, R2 ;  /* 0x0000001fff097819 */ /* 0x000fc40000011402 */
[----:B------:R-:W-:Y:S01]  /*0620*/  LOP3.LUT R23, R10, 0xc, R23, 0x78, !PT ;  /* 0x0000000c0a177812 */ /* 0x000fe200078e7817 */
[----:B--2---:R-:W-:Y:S01]  /*0630*/  IMAD R3, R12, R15, UR8 ;  /* 0x000000080c037e24 */ /* 0x004fe2000f8e020f */
[----:B------:R-:W-:Y:S01]  /*0640*/  LEA.HI R9, R9, R2, RZ, 0x2 ;  /* 0x0000000209097211 */ /* 0x000fe200078f10ff */
[----:B------:R-:W-:Y:S02]  /*0650*/  IMAD.IADD R0, R10, 0x1, -R11 ;  /* 0x000000010a007824 */ /* 0x000fe400078e0a0b */
[----:B------:R-:W-:Y:S01]  /*0660*/  VIADD R10, R5, 0xffffffff ;  /* 0xffffffff050a7836 */ /* 0x000fe20000000000 */
[----:B------:R-:W-:Y:S01]  /*0670*/  LOP3.LUT R9, R9, 0xfffffffc, RZ, 0xc0, !PT ;  /* 0xfffffffc09097812 */ /* 0x000fe200078ec0ff */
[----:B---3--:R-:W-:Y:S01]  /*0680*/  IMAD.MOV R24, RZ, RZ, -R13 ;  /* 0x000000ffff187224 */ /* 0x008fe200078e0a0d */
[----:B------:R-:W-:Y:S01]  /*0690*/  ISETP.NE.AND P4, PT, R0, R3, PT ;  /* 0x000000030000720c */ /* 0x000fe20003f85270 */
[----:B-1----:R-:W-:Y:S01]  /*06a0*/  @!UP0 ULEA UR6, UR7, UR6, 0x18 ;  /* 0x0000000607068291 */ /* 0x002fe2000f8ec03f */
[----:B------:R-:W-:Y:S01]  /*06b0*/  ISETP.GE.U32.AND P6, PT, R10, 0x2, PT ;  /* 0x000000020a00780c */ /* 0x000fe20003fc6070 */
[----:B------:R-:W-:Y:S01]  /*06c0*/  IMAD.IADD R2, R2, 0x1, -R9 ;  /* 0x0000000102027824 */ /* 0x000fe200078e0a09 */
[----:B------:R-:W-:Y:S01]  /*06d0*/  VOTEU.ALL UP0, P0 ;  /* 0x00000000003f7886 */ /* 0x000fe20000000000 */
[----:B------:R-:W-:-:S03]  /*06e0*/  LOP3.LUT P0, RZ, R8, 0x7, RZ, 0xc0, !PT ;  /* 0x0000000708ff7812 */ /* 0x000fc6000780c0ff */
[C---:B------:R-:W-:Y:S01]  /*06f0*/  ISETP.NE.AND P1, PT, R2.reuse, 0x3, PT ;  /* 0x000000030200780c */ /* 0x040fe20003f25270 */
[----:B-----5:R-:W-:Y:S01]  /*0700*/  IMAD R9, R7, R24, R4 ;  /* 0x0000001807097224 */ /* 0x020fe200078e0204 */
[C---:B------:R-:W-:Y:S02]  /*0710*/  ISETP.LT.U32.AND P0, PT, R23.reuse, 0x2, !P0 ;  /* 0x000000021700780c */ /* 0x040fe40004701070 */
[----:B------:R-:W-:Y:S01]  /*0720*/  ISETP.EQ.OR P1, PT, R2, RZ, !P1 ;  /* 0x000000ff0200720c */ /* 0x000fe20004f22670 */
[----:B------:R-:W0:Y:S02]  /*0730*/  FENCE.VIEW.ASYNC.S ;  /* 0x00000000000073c6 */ /* 0x000e240000000000 */
[----:B0-----:R0:W1:Y:S01]  /*0740*/  @!UP0 SYNCS.EXCH.64 URZ, [UR6+0x70], UR4 ;  /* 0x00007004063f85b2 */ /* 0x0010620008000100 */
[----:B------:R-:W-:Y:S02]  /*0750*/  @P4 LEA.HI R0, R23, R23, RZ, 0x1 ;  /* 0x0000001717004211 */ /* 0x000fe400078f08ff */
[----:B------:R-:W-:-:S02]  /*0760*/  ISETP.EQ.AND P1, PT, R5, RZ, P1 ;  /* 0x000000ff0500720c */ /* 0x000fc40000f22270 */
[----:B------:R-:W-:Y:S02]  /*0770*/  @P4 SHF.R.S32.HI R0, RZ, 0x1, R0 ;  /* 0x00000001ff004819 */ /* 0x000fe40000011400 */
[----:B------:R-:W-:Y:S02]  /*0780*/  SEL R16, RZ, 0x1, !P1 ;  /* 0x00000001ff107807 */ /* 0x000fe40004800000 */
[----:B------:R-:W-:Y:S02]  /*0790*/  @P4 ISETP.NE.AND P5, PT, R0, R9, PT ;  /* 0x000000090000420c */ /* 0x000fe40003fa5270 */
[----:B------:R-:W-:Y:S02]  /*07a0*/  SEL R9, RZ, 0x1, !P0 ;  /* 0x00000001ff097807 */ /* 0x000fe40004000000 */
[----:B------:R-:W-:Y:S02]  /*07b0*/  @P4 SEL R28, RZ, 0x1, P5 ;  /* 0x00000001ff1c4807 */ /* 0x000fe40002800000 */
[----:B------:R-:W-:Y:S01]  /*07c0*/  LOP3.LUT R0, R22, 0x7f, RZ, 0xc0, !PT ;  /* 0x0000007f16007812 */ /* 0x000fe200078ec0ff */
[----:B------:R0:W2:Y:S01]  /*07d0*/  @!UP1 SYNCS.EXCH.64 URZ, [UR6+0x78], UR4 ;  /* 0x00007804063f95b2 */ /* 0x0000a20008000100 */
[----:B------:R-:W-:Y:S01]  /*07e0*/  LOP3.LUT R28, R28, R9, RZ, 0xc0, !PT ;  /* 0x000000091c1c7212 */ /* 0x000fe200078ec0ff */
[----:B------:R-:W-:Y:S01]  /*07f0*/  NOP ;  /* 0x0000000000007918 */ /* 0x000fe20000000000 */
[----:B------:R-:W-:Y:S01]  /*0800*/  SEL R16, R16, 0x2, P6 ;  /* 0x0000000210107807 */ /* 0x000fe20003000000 */
[----:B------:R-:W-:Y:S06]  /*0810*/  @!P2 BRA `(.L_x_3) ;  /* 0x000000000008a947 */ /* 0x000fec0003800000 */
[----:B-12-4-:R-:W-:Y:S01]  /*0820*/  UCGABAR_ARV ;  /* 0x00000000000079c7 */ /* 0x016fe20008000000 */
[----:B------:R-:W-:Y:S05]  /*0830*/  BRA `(.L_x_4) ;  /* 0x0000000000047947 */ /* 0x000fea0003800000 */
.L_x_3:
[----:B-12-4-:R-:W-:Y:S01]  /*0840*/  NOP ;  /* 0x0000000000007918 */ /* 0x016fe20000000000 */
.L_x_4:
[----:B------:R-:W1:Y:S01]  /*0850*/  LDC R17, c[0x0][0x65c] ;  /* 0x00019700ff117b82 */ /* 0x000e620000000800 */
[----:B------:R-:W-:Y:S02]  /*0860*/  IMAD.U32 R8, RZ, RZ, UR8 ;  /* 0x00000008ff087e24 */ /* 0x000fe4000f8e00ff */
[----:B------:R-:W-:Y:S01]  /*0870*/  IMAD.MOV.U32 R9, RZ, RZ, RZ ;  /* 0x000000ffff097224 */ /* 0x000fe200078e00ff */
[----:B-1----:R-:W-:-:S04]  /*0880*/  ISETP.NE.AND P1, PT, R17, 0x1, PT ;  /* 0x000000011100780c */ /* 0x002fc80003f25270 */
[----:B------:R-:W-:-:S09]  /*0890*/  P2R R5, PR, RZ, 0x2 ;  /* 0x00000002ff057803 */ /* 0x000fd20000000000 */
[----:B------:R-:W1:Y:S01]  /*08a0*/  @P1 LDC R19, c[0x0][0x10] ;  /* 0x00000400ff131b82 */ /* 0x000e620000000800 */
[----:B------:R-:W-:Y:S02]  /*08b0*/  @P1 IMAD.MOV.U32 R5, RZ, RZ, RZ ;  /* 0x000000ffff051224 */ /* 0x000fe400078e00ff */
[----:B------:R-:W-:-:S05]  /*08c0*/  @P1 IMAD.MOV.U32 R13, RZ, RZ, RZ ;  /* 0x000000ffff0d1224 */ /* 0x000fca00078e00ff */
[----:B------:R-:W2:Y:S01]  /*08d0*/  @!P1 LDC R11, c[0x0][0xc] ;  /* 0x00000300ff0b9b82 */ /* 0x000ea20000000800 */
[----:B0-----:R-:W-:Y:S01]  /*08e0*/  ULDC UR4, c[0x0][0xc] ;  /* 0x0000030000047ab9 */ /* 0x001fe20000000800 */
[----:B------:R-:W-:Y:S01]  /*08f0*/  ULDC UR5, c[0x0][0x10] ;  /* 0x0000040000057ab9 */ /* 0x000fe20000000800 */
[----:B------:R-:W-:Y:S01]  /*0900*/  ULDC UR6, c[0x0][0x14] ;  /* 0x0000050000067ab9 */ /* 0x000fe20000000800 */
[----:B------:R-:W-:-:S04]  /*0910*/  UIMAD.WIDE.U32 UR4, UR4, UR5, URZ ;  /* 0x00000005040472a5 */ /* 0x000fc8000f8e003f */
[----:B------:R-:W-:Y:S02]  /*0920*/  UIMAD.WIDE.U32 UR36, UR4, UR6, URZ ;  /* 0x00000006042472a5 */ /* 0x000fe4000f8e003f */
[----:B------:R-:W-:-:S04]  /*0930*/  UIMAD UR42, UR5, UR6, URZ ;  /* 0x00000006052a72a4 */ /* 0x000fc8000f8e023f */
[----:B------:R-:W-:Y:S01]  /*0940*/  UIADD3 UR42, UR37, UR42, URZ ;  /* 0x0000002a252a7290 */ /* 0x000fe2000fffe03f */
[----:B-1----:R-:W-:-:S04]  /*0950*/  @P1 IMAD.WIDE.U32 R18, R19, UR8, R4 ;  /* 0x0000000813121c25 */ /* 0x002fc8000f8e0004 */
[----:B------:R-:W-:Y:S02]  /*0960*/  @P1 IMAD.IADD R19, R19, 0x1, R13 ;  /* 0x0000000113131824 */ /* 0x000fe400078e020d */
[----:B--2---:R-:W-:-:S04]  /*0970*/  @!P1 IMAD.WIDE.U32 R8, R4, R11, R8 ;  /* 0x0000000b04089225 */ /* 0x004fc800078e0008 */
[----:B------:R-:W-:Y:S02]  /*0980*/  @!P1 IMAD.MOV.U32 R18, RZ, RZ, R8 ;  /* 0x000000ffff129224 */ /* 0x000fe400078e0008 */
[----:B------:R-:W-:Y:S01]  /*0990*/  @!P1 IMAD.MOV.U32 R19, RZ, RZ, R9 ;  /* 0x000000ffff139224 */ /* 0x000fe200078e0009 */
[----:B------:R-:W-:Y:S06]  /*09a0*/  @!P2 BRA `(.L_x_5) ;  /* 0x00000000000ca947 */ /* 0x000fec0003800000 */
[----:B------:R-:W-:Y:S01]  /*09b0*/  UCGABAR_WAIT ;  /* 0x0000000000007dc7 */ /* 0x000fe20008000000 */
[----:B------:R-:W-:Y:S01]  /*09c0*/  CCTL.IVALL ;  /* 0x00000000ff00798f */ /* 0x000fe20002000000 */
[----:B------:R-:W-:Y:S05]  /*09d0*/  BRA `(.L_x_6) ;  /* 0x0000000000047947 */ /* 0x000fea0003800000 */
.L_x_5:
[----:B------:R-:W-:Y:S06]  /*09e0*/  BAR.SYNC.DEFER_BLOCKING 0x0 ;  /* 0x0000000000007b1d */ /* 0x000fec0000010000 */
.L_x_6:
[----:B------:R-:W-:Y:S05]  /*09f0*/  @!P3 BRA `(.L_x_7) ;  /* 0x0000002c00a0b947 */ /* 0x000fea0003800000 */
[----:B------:R-:W-:-:S13]  /*0a00*/  ISETP.GT.U32.AND P0, PT, R10, 0x1, PT ;  /* 0x000000010a00780c */ /* 0x000fda0003f04070 */
[----:B------:R-:W-:Y:S05]  /*0a10*/  @P0 EXIT ;  /* 0x000000000000094d */ /* 0x000fea0003800000 */
[----:B------:R-:W-:Y:S01]  /*0a20*/  ULDC.64 UR4, c[0x0][0x650] ;  /* 0x0001940000047ab9 */ /* 0x000fe20000000a00 */
[----:B------:R-:W-:Y:S01]  /*0a30*/  PRMT R8, RZ, 0x7610, R8 ;  /* 0x00007610ff087816 */ /* 0x000fe20000000008 */
[----:B------:R-:W-:Y:S01]  /*0a40*/  IMAD.MOV.U32 R39, RZ, RZ, -0x1 ;  /* 0xffffffffff277424 */ /* 0x000fe200078e00ff */
[----:B------:R-:W-:Y:S01]  /*0a50*/  ISETP.GE.U32.AND P0, PT, R18, UR4, PT ;  /* 0x0000000412007c0c */ /* 0x000fe2000bf06070 */
[----:B------:R-:W-:Y:S02]  /*0a60*/  IMAD.MOV.U32 R40, RZ, RZ, -0x1 ;  /* 0xffffffffff287424 */ /* 0x000fe400078e00ff */
[----:B------:R-:W-:Y:S01]  /*0a70*/  IMAD.MOV.U32 R29, RZ, RZ, -0x1 ;  /* 0xffffffffff1d7424 */ /* 0x000fe200078e00ff */
[----:B------:R-:W-:-:S13]  /*0a80*/  ISETP.GE.U32.AND.EX P0, PT, R19, UR5, PT, P0 ;  /* 0x0000000513007c0c */ /* 0x000fda000bf06100 */
[----:B------:R-:W-:Y:S05]  /*0a90*/  @P0 BRA `(.L_x_8) ;  /* 0x0000000400240947 */ /* 0x000fea0003800000 */
[----:B------:R-:W0:Y:S01]  /*0aa0*/  LDC.64 R20, c[0x0][0x628] ;  /* 0x00018a00ff147b82 */ /* 0x000e220000000a00 */
[----:B------:R-:W-:Y:S02]  /*0ab0*/  IMAD.MOV.U32 R8, RZ, RZ, R18 ;  /* 0x000000ffff087224 */ /* 0x000fe400078e0012 */
[----:B------:R-:W-:-:S05]  /*0ac0*/  IMAD.MOV.U32 R9, RZ, RZ, R19 ;  /* 0x000000ffff097224 */ /* 0x000fca00078e0013 */
[----:B------:R-:W1:Y:S08]  /*0ad0*/  LDC R2, c[0x0][0x630] ;  /* 0x00018c00ff027b82 */ /* 0x000e700000000800 */
[----:B------:R-:W2:Y:S01]  /*0ae0*/  LDC.64 R26, c[0x0][0x620] ;  /* 0x00018800ff1a7b82 */ /* 0x000ea20000000a00 */
[----:B0-----:R-:W-:-:S04]  /*0af0*/  ISETP.NE.U32.AND P0, PT, R20, RZ, PT ;  /* 0x000000ff1400720c */ /* 0x001fc80003f05070 */
[----:B------:R-:W-:-:S13]  /*0b00*/  ISETP.NE.AND.EX P0, PT, R21, RZ, PT, P0 ;  /* 0x000000ff1500720c */ /* 0x000fda0003f05300 */
[----:B-12---:R-:W-:Y:S05]  /*0b10*/  @!P0 BRA `(.L_x_9) ;  /* 0x0000000000288947 */ /* 0x006fea0003800000 */
[----:B------:R-:W0:Y:S02]  /*0b20*/  LDC R13, c[0x0][0x634] ;  /* 0x00018d00ff0d7b82 */ /* 0x000e240000000800 */
[----:B0-----:R-:W-:-:S05]  /*0b30*/  IADD3 R13, P0, R18, R13, RZ ;  /* 0x0000000d120d7210 */ /* 0x001fca0007f1e0ff */
[----:B------:R-:W-:-:S04]  /*0b40*/  IMAD.X R15, RZ, RZ, R19, P0 ;  /* 0x000000ffff0f7224 */ /* 0x000fc800000e0613 */
[----:B------:R-:W-:-:S04]  /*0b50*/  IMAD.WIDE.U32 R8, R15, R20, RZ ;  /* 0x000000140f087225 */ /* 0x000fc800078e00ff */
[----:B------:R-:W-:-:S04]  /*0b60*/  IMAD.WIDE.U32 R10, P0, R13, R21, R8 ;  /* 0x000000150d0a7225 */ /* 0x000fc80007800008 */
[----:B------:R-:W-:-:S04]  /*0b70*/  IMAD.WIDE.U32 R8, R13, R20, RZ ;  /* 0x000000140d087225 */ /* 0x000fc800078e00ff */
[----:B------:R-:W-:Y:S01]  /*0b80*/  IMAD.X R13, RZ, RZ, RZ, P0 ;  /* 0x000000ffff0d7224 */ /* 0x000fe200000e06ff */
[----:B------:R-:W-:Y:S01]  /*0b90*/  IADD3 RZ, P0, R9, R10, RZ ;  /* 0x0000000a09ff7210 */ /* 0x000fe20007f1e0ff */
[----:B------:R-:W-:-:S04]  /*0ba0*/  IMAD.MOV.U32 R12, RZ, RZ, R11 ;  /* 0x000000ffff0c7224 */ /* 0x000fc800078e000b */
[----:B------:R-:W-:-:S08]  /*0bb0*/  IMAD.WIDE.U32.X R8, R15, R21, R12, P0 ;  /* 0x000000150f087225 */ /* 0x000fd000000e040c */
.L_x_9:
[----:B------:R-:W0:Y:S01]  /*0bc0*/  LDC.64 R30, c[0x0][0x640] ;  /* 0x00019000ff1e7b82 */ /* 0x000e220000000a00 */
[--C-:B------:R-:W-:Y:S01]  /*0bd0*/  SHF.R.U64 R29, R8, R2, R9.reuse ;  /* 0x00000002081d7219 */ /* 0x100fe20000001209 */
[----:B------:R-:W-:Y:S01]  /*0be0*/  IMAD R24, R7, R24, R4 ;  /* 0x0000001807187224 */ /* 0x000fe200078e0204 */
[----:B------:R-:W-:Y:S02]  /*0bf0*/  SHF.R.U32.HI R2, RZ, R2, R9 ;  /* 0x00000002ff027219 */ /* 0x000fe40000011609 */
[----:B------:R-:W-:-:S03]  /*0c00*/  IADD3 R5, P0, RZ, -R29, RZ ;  /* 0x8000001dff057210 */ /* 0x000fc60007f1e0ff */
[----:B------:R-:W1:Y:S02]  /*0c10*/  LDC R10, c[0x0][0x618] ;  /* 0x00018600ff0a7b82 */ /* 0x000e640000000800 */
[----:B------:R-:W-:-:S04]  /*0c20*/  IMAD.X R9, RZ, RZ, ~R2, P0 ;  /* 0x000000ffff097224 */ /* 0x000fc800000e0e02 */
[-C--:B------:R-:W-:Y:S02]  /*0c30*/  IMAD R2, R9, R26.reuse, RZ ;  /* 0x0000001a09027224 */ /* 0x080fe400078e02ff */
[----:B------:R-:W2:Y:S01]  /*0c40*/  LDC R14, c[0x0][0x608] ;  /* 0x00018200ff0e7b82 */ /* 0x000ea20000000800 */
[----:B------:R-:W-:-:S04]  /*0c50*/  IMAD.WIDE.U32 R8, R5, R26, R18 ;  /* 0x0000001a05087225 */ /* 0x000fc800078e0012 */
[----:B------:R-:W-:Y:S02]  /*0c60*/  IMAD R5, R5, R27, R2 ;  /* 0x0000001b05057224 */ /* 0x000fe400078e0202 */
[----:B------:R-:W-:Y:S01]  /*0c70*/  IMAD.MOV.U32 R27, RZ, RZ, 0x1 ;  /* 0x00000001ff1b7424 */ /* 0x000fe200078e00ff */
[----:B------:R-:W3:Y:S01]  /*0c80*/  LDC R20, c[0x0][0x658] ;  /* 0x00019600ff147b82 */ /* 0x000ee20000000800 */
[----:B------:R-:W-:Y:S01]  /*0c90*/  IMAD.IADD R5, R9, 0x1, R5 ;  /* 0x0000000109057824 */ /* 0x000fe200078e0205 */
[----:B0-----:R-:W-:Y:S01]  /*0ca0*/  ISETP.NE.U32.AND P0, PT, R30, RZ, PT ;  /* 0x000000ff1e00720c */ /* 0x001fe20003f05070 */
[----:B------:R-:W-:-:S03]  /*0cb0*/  IMAD.MOV.U32 R9, RZ, RZ, -0x1 ;  /* 0xffffffffff097424 */ /* 0x000fc600078e00ff */
[----:B------:R-:W-:Y:S02]  /*0cc0*/  ISETP.NE.AND.EX P0, PT, R31, RZ, PT, P0 ;  /* 0x000000ff1f00720c */ /* 0x000fe40003f05300 */
[----:B------:R-:W0:Y:S01]  /*0cd0*/  LDC R15, c[0x0][0x600] ;  /* 0x00018000ff0f7b82 */ /* 0x000e220000000800 */
[-CC-:B-1----:R-:W-:Y:S02]  /*0ce0*/  SHF.R.U64 R12, R8, R10.reuse, R5.reuse ;  /* 0x0000000a080c7219 */ /* 0x182fe40000001205 */
[----:B------:R-:W-:-:S05]  /*0cf0*/  SHF.R.U32.HI R5, RZ, R10, R5 ;  /* 0x0000000aff057219 */ /* 0x000fca0000011605 */
[----:B------:R-:W1:Y:S01]  /*0d00*/  LDC R21, c[0x0][0x648] ;  /* 0x00019200ff157b82 */ /* 0x000e620000000800 */
[-CC-:B--2---:R-:W-:Y:S02]  /*0d10*/  SHF.R.U64 R32, R12, R14.reuse, R5.reuse ;  /* 0x0000000e0c207219 */ /* 0x184fe40000001205 */
[----:B------:R-:W-:-:S05]  /*0d20*/  SHF.R.U32.HI R5, RZ, R14, R5 ;  /* 0x0000000eff057219 */ /* 0x000fca0000011605 */
[----:B------:R-:W2:Y:S01]  /*0d30*/  LDC R25, c[0x0][0x638] ;  /* 0x00018e00ff197b82 */ /* 0x000ea20000000800 */
[-CC-:B---3--:R-:W-:Y:S02]  /*0d40*/  SHF.R.U64 R14, R32, R20.reuse, R5.reuse ;  /* 0x00000014200e7219 */ /* 0x188fe40000001205 */
[-C--:B------:R-:W-:Y:S02]  /*0d50*/  SHF.L.U32 R2, R9, R20.reuse, RZ ;  /* 0x0000001409027219 */ /* 0x080fe400000006ff */
[----:B------:R-:W-:Y:S01]  /*0d60*/  SHF.R.U32.HI R5, RZ, R20, R5 ;  /* 0x00000014ff057219 */ /* 0x000fe20000011605 */
[----:B------:R-:W-:Y:S01]  /*0d70*/  IMAD.MOV.U32 R4, RZ, RZ, R14 ;  /* 0x000000ffff047224 */ /* 0x000fe200078e000e */
[----:B------:R-:W-:Y:S01]  /*0d80*/  LOP3.LUT R7, RZ, R2, RZ, 0x33, !PT ;  /* 0x00000002ff077212 */ /* 0x000fe200078e33ff */
[----:B------:R-:W3:Y:S01]  /*0d90*/  LDC R26, c[0x0][0x610] ;  /* 0x00018400ff1a7b82 */ /* 0x000ee20000000800 */
[----:B------:R-:W-:Y:S05]  /*0da0*/  @!P0 BRA `(.L_x_10) ;  /* 0x0000000000288947 */ /* 0x000fea0003800000 */
[----:B------:R-:W4:Y:S02]  /*0db0*/  LDC R11, c[0x0][0x64c] ;  /* 0x00019300ff0b7b82 */ /* 0x000f240000000800 */
[----:B----4-:R-:W-:-:S05]  /*0dc0*/  IADD3 R11, P0, R14, R11, RZ ;  /* 0x0000000b0e0b7210 */ /* 0x010fca0007f1e0ff */
        /* <DEDUP_REMOVED lines=8> */
.L_x_10:
[----:B-1----:R-:W-:Y:S01]  /*0e50*/  SHF.R.U64 R4, R4, R21, R5 ;  /* 0x0000001504047219 */ /* 0x002fe20000001205 */
[----:B0-----:R-:W-:Y:S01]  /*0e60*/  VIADD R5, R15, 0xffffffff ;  /* 0xffffffff0f057836 */ /* 0x001fe20000000000 */
[----:B------:R-:W-:Y:S02]  /*0e70*/  SHF.L.U32 R2, R27, R20, RZ ;  /* 0x000000141b027219 */ /* 0x000fe400000006ff */
[----:B------:R-:W-:Y:S01]  /*0e80*/  LOP3.LUT R7, R32, R7, RZ, 0xc0, !PT ;  /* 0x0000000720077212 */ /* 0x000fe200078ec0ff */
[----:B------:R-:W-:Y:S01]  /*0e90*/  IMAD.MOV R8, RZ, RZ, -R4 ;  /* 0x000000ffff087224 */ /* 0x000fe200078e0a04 */
[----:B------:R-:W-:Y:S02]  /*0ea0*/  SEL R3, R3, R24, !P1 ;  /* 0x0000001803037207 */ /* 0x000fe40004800000 */
[----:B------:R-:W-:Y:S01]  /*0eb0*/  LOP3.LUT R5, R12, R5, RZ, 0xc0, !PT ;  /* 0x000000050c057212 */ /* 0x000fe200078ec0ff */
[----:B------:R-:W-:Y:S02]  /*0ec0*/  IMAD R4, R2, R4, R7 ;  /* 0x0000000402047224 */ /* 0x000fe400078e0207 */
[----:B--2---:R-:W-:-:S02]  /*0ed0*/  IMAD R2, R8, R25, R14 ;  /* 0x0000001908027224 */ /* 0x004fc400078e020e */
[----:B---3--:R-:W-:Y:S02]  /*0ee0*/  IMAD R3, R4, R26, R3 ;  /* 0x0000001a04037224 */ /* 0x008fe400078e0203 */
[----:B------:R-:W-:Y:S02]  /*0ef0*/  IMAD R2, R2, R15, R5 ;  /* 0x0000000f02027224 */ /* 0x000fe400078e0205 */
[----:B------:R-:W-:-:S03]  /*0f00*/  IMAD.MOV.U32 R8, RZ, RZ, 0x1 ;  /* 0x00000001ff087424 */ /* 0x000fc600078e00ff */
[----:B------:R-:W-:Y:S02]  /*0f10*/  SEL R40, R2, R3, !P1 ;  /* 0x0000000302287207 */ /* 0x000fe40004800000 */
[----:B------:R-:W-:-:S07]  /*0f20*/  SEL R39, R3, R2, !P1 ;  /* 0x0000000203277207 */ /* 0x000fce0004800000 */
.L_x_8:
[----:B------:R-:W-:-:S08]  /*0f30*/  NOP ;  /* 0x0000000000007918 */ /* 0x000fd00000000000 */
[----:B------:R-:W0:Y:S02]  /*0f40*/  USETMAXREG.TRY_ALLOC.CTAPOOL UP0, 0xe8 ;  /* 0x000000e8000079c8 */ /* 0x000e240008000600 */
[----:B0-----:R-:W-:-:S13]  /*0f50*/  PLOP3.LUT P0, PT, PT, PT, UP0, 0x80, 0x0 ;  /* 0x000000000000781c */ /* 0x001fda0003f0f008 */
[----:B------:R-:W-:Y:S05]  /*0f60*/  @!P0 BRA `(.L_x_8) ;  /* 0xfffffffc00f08947 */ /* 0x000fea000383ffff */
[----:B------:R-:W-:Y:S01]  /*0f70*/  ULDC.64 UR4, c[0x0][0x598] ;  /* 0x0001660000047ab9 */ /* 0x000fe20000000a00 */
[----:B------:R-:W-:Y:S01]  /*0f80*/  ULDC.64 UR38, c[0x0][0x208] ;  /* 0x0000820000267ab9 */ /* 0x000fe20000000a00 */
[----:B------:R-:W-:-:S04]  /*0f90*/  ISETP.NE.U32.AND P0, PT, RZ, UR4, PT ;  /* 0x00000004ff007c0c */ /* 0x000fc8000bf05070 */
[----:B------:R-:W-:-:S13]  /*0fa0*/  ISETP.NE.AND.EX P0, PT, RZ, UR5, PT, P0 ;  /* 0x00000005ff007c0c */ /* 0x000fda000bf05300 */
[----:B------:R-:W-:Y:S05]  /*0fb0*/  @!P0 BRA `(.L_x_11) ;  /* 0x00000000001c8947 */ /* 0x000fea0003800000 */
[----:B------:R-:W0:Y:S02]  /*0fc0*/  LDC.64 R2, c[0x0][0x598] ;  /* 0x00016600ff027b82 */ /* 0x000e240000000a00 */
[----:B0-----:R-:W2:Y:S02]  /*0fd0*/  LDG.E.64 R2, desc[UR38][R2.64] ;  /* 0x0000002602027981 */ /* 0x001ea4000c1e1b00 */
[----:B--2---:R-:W-:-:S04]  /*0fe0*/  ISETP.NE.U32.AND P0, PT, R2, RZ, PT ;  /* 0x000000ff0200720c */ /* 0x004fc80003f05070 */
[----:B------:R-:W-:-:S13]  /*0ff0*/  ISETP.NE.AND.EX P0, PT, R3, RZ, PT, P0 ;  /* 0x000000ff0300720c */ /* 0x000fda0003f05300 */
[----:B------:R-:W-:Y:S05]  /*1000*/  @!P0 BRA `(.L_x_11) ;  /* 0x0000000000088947 */ /* 0x000fea0003800000 */
[----:B------:R0:W5:Y:S01]  /*1010*/  LD.E R36, desc[UR38][R2.64] ;  /* 0x0000002602247980 */ /* 0x000162000c101900 */
[----:B------:R-:W-:Y:S05]  /*1020*/  BRA `(.L_x_12) ;  /* 0x0000000000247947 */ /* 0x000fea0003800000 */
.L_x_11:
[----:B------:R-:W-:Y:S02]  /*1030*/  ULDC.64 UR4, c[0x0][0x588] ;  /* 0x0001620000047ab9 */ /* 0x000fe40000000a00 */
[----:B------:R-:W-:-:S04]  /*1040*/  ISETP.NE.U32.AND P0, PT, RZ, UR4, PT ;  /* 0x00000004ff007c0c */ /* 0x000fc8000bf05070 */
[----:B------:R-:W-:-:S13]  /*1050*/  ISETP.NE.AND.EX P0, PT, RZ, UR5, PT, P0 ;  /* 0x00000005ff007c0c */ /* 0x000fda000bf05300 */
[----:B------:R-:W-:Y:S05]  /*1060*/  @!P0 BRA `(.L_x_13) ;  /* 0x00000000000c8947 */ /* 0x000fea0003800000 */
[----:B------:R-:W0:Y:S02]  /*1070*/  LDC.64 R36, c[0x0][0x588] ;  /* 0x00016200ff247b82 */ /* 0x000e240000000a00 */
[----:B0-----:R1:W5:Y:S01]  /*1080*/  LDG.E R36, desc[UR38][R36.64] ;  /* 0x0000002624247981 */ /* 0x001362000c1e1900 */
[----:B------:R-:W-:Y:S05]  /*1090*/  BRA `(.L_x_12) ;  /* 0x0000000000087947 */ /* 0x000fea0003800000 */
.L_x_13:
[----:B------:R-:W-:Y:S02]  /*10a0*/  ULDC UR4, c[0x0][0x580] ;  /* 0x0001600000047ab9 */ /* 0x000fe40000000800 */
[----:B------:R-:W-:-:S07]  /*10b0*/  IMAD.U32 R36, RZ, RZ, UR4 ;  /* 0x00000004ff247e24 */ /* 0x000fce000f8e00ff */
.L_x_12:
[----:B------:R-:W-:Y:S02]  /*10c0*/  ULDC.64 UR4, c[0x0][0x5a0] ;  /* 0x0001680000047ab9 */ /* 0x000fe40000000a00 */
[----:B------:R-:W-:-:S04]  /*10d0*/  ISETP.NE.U32.AND P0, PT, RZ, UR4, PT ;  /* 0x00000004ff007c0c */ /* 0x000fc8000bf05070 */
[----:B------:R-:W-:-:S13]  /*10e0*/  ISETP.NE.AND.EX P0, PT, RZ, UR5, PT, P0 ;  /* 0x00000005ff007c0c */ /* 0x000fda000bf05300 */
[----:B------:R-:W-:Y:S05]  /*10f0*/  @!P0 BRA `(.L_x_14) ;  /* 0x00000000001c8947 */ /* 0x000fea0003800000 */
[----:B0-----:R-:W0:Y:S02]  /*1100*/  LDC.64 R2, c[0x0][0x5a0] ;  /* 0x00016800ff027b82 */ /* 0x001e240000000a00 */
[----:B0-----:R-:W2:Y:S02]  /*1110*/  LDG.E.64 R2, desc[UR38][R2.64] ;  /* 0x0000002602027981 */ /* 0x001ea4000c1e1b00 */
[----:B--2---:R-:W-:-:S04]  /*1120*/  ISETP.NE.U32.AND P0, PT, R2, RZ, PT ;  /* 0x000000ff0200720c */ /* 0x004fc80003f05070 */
[----:B------:R-:W-:-:S13]  /*1130*/  ISETP.NE.AND.EX P0, PT, R3, RZ, PT, P0 ;  /* 0x000000ff0300720c */ /* 0x000fda0003f05300 */
[----:B------:R-:W-:Y:S05]  /*1140*/  @!P0 BRA `(.L_x_14) ;  /* 0x0000000000088947 */ /* 0x000fea0003800000 */
[----:B-1----:R0:W5:Y:S01]  /*1150*/  LD.E R37, desc[UR38][R2.64] ;  /* 0x0000002602257980 */ /* 0x002162000c101900 */
[----:B------:R-:W-:Y:S05]  /*1160*/  BRA `(.L_x_15) ;  /* 0x0000000000247947 */ /* 0x000fea0003800000 */
.L_x_14:
[----:B------:R-:W-:Y:S02]  /*1170*/  ULDC.64 UR4, c[0x0][0x590] ;  /* 0x0001640000047ab9 */ /* 0x000fe40000000a00 */
[----:B------:R-:W-:-:S04]  /*1180*/  ISETP.NE.U32.AND P0, PT, RZ, UR4, PT ;  /* 0x00000004ff007c0c */ /* 0x000fc8000bf05070 */
[----:B------:R-:W-:-:S13]  /*1190*/  ISETP.NE.AND.EX P0, PT, RZ, UR5, PT, P0 ;  /* 0x00000005ff007c0c */ /* 0x000fda000bf05300 */
[----:B------:R-:W-:Y:S05]  /*11a0*/  @!P0 BRA `(.L_x_16) ;  /* 0x00000000000c8947 */ /* 0x000fea0003800000 */
[----:B0-----:R-:W1:Y:S02]  /*11b0*/  LDC.64 R2, c[0x0][0x590] ;  /* 0x00016400ff027b82 */ /* 0x001e640000000a00 */
[----:B-1----:R1:W5:Y:S01]  /*11c0*/  LDG.E R37, desc[UR38][R2.64] ;  /* 0x0000002602257981 */ /* 0x002362000c1e1900 */
[----:B------:R-:W-:Y:S05]  /*11d0*/  BRA `(.L_x_15) ;  /* 0x0000000000087947 */ /* 0x000fea0003800000 */
.L_x_16:
[----:B------:R-:W-:Y:S02]  /*11e0*/  ULDC UR4, c[0x0][0x584] ;  /* 0x0001610000047ab9 */ /* 0x000fe40000000800 */
[----:B-1----:R-:W-:-:S07]  /*11f0*/  IMAD.U32 R37, RZ, RZ, UR4 ;  /* 0x00000004ff257e24 */ /* 0x002fce000f8e00ff */
.L_x_15:
[----:B------:R-:W-:-:S13]  /*1200*/  LOP3.LUT P0, RZ, R8, 0xff, RZ, 0xc0, !PT ;  /* 0x000000ff08ff7812 */ /* 0x000fda000780c0ff */
[----:B------:R-:W-:Y:S05]  /*1210*/  @!P0 EXIT ;  /* 0x000000000000894d */ /* 0x000fea0003800000 */
[----:B------:R-:W-:Y:S01]  /*1220*/  ULDC UR4, c[0x0][0x28c] ;  /* 0x0000a30000047ab9 */ /* 0x000fe20000000800 */
[----:B01----:R-:W-:Y:S01]  /*1230*/  SHF.R.U32.HI R2, RZ, 0x1, R0 ;  /* 0x00000001ff027819 */ /* 0x003fe20000011600 */
[----:B------:R-:W-:Y:S01]  /*1240*/  UIADD3 UR4, UR4, 0x3f, URZ ;  /* 0x0000003f04047890 */ /* 0x000fe2000fffe03f */
[----:B------:R-:W-:Y:S01]  /*1250*/  SHF.R.U32.HI R0, RZ, 0x2, R22 ;  /* 0x00000002ff007819 */ /* 0x000fe20000011616 */
[----:B------:R-:W-:Y:S01]  /*1260*/  UMOV UR40, URZ ;  /* 0x0000003f00287c82 */ /* 0x000fe20008000000 */
[----:B------:R-:W-:Y:S01]  /*1270*/  LOP3.LUT R6, R6, 0x1, RZ, 0xc0, !PT ;  /* 0x0000000106067812 */ /* 0x000fe200078ec0ff */
[----:B------:R-:W-:Y:S01]  /*1280*/  USHF.R.S32.HI UR5, URZ, 0x1f, UR4 ;  /* 0x0000001f3f057899 */ /* 0x000fe20008011404 */
[----:B------:R-:W-:Y:S01]  /*1290*/  LOP3.LUT R31, R2, 0x30, RZ, 0xc0, !PT ;  /* 0x00000030021f7812 */ /* 0x000fe200078ec0ff */
[----:B------:R-:W-:Y:S01]  /*12a0*/  UMOV UR41, URZ ;  /* 0x0000003f00297c82 */ /* 0x000fe20008000000 */
[----:B------:R-:W-:Y:S01]  /*12b0*/  LOP3.LUT R0, R0, 0x7, RZ, 0xc0, !PT ;  /* 0x0000000700007812 */ /* 0x000fe200078ec0ff */
[----:B------:R-:W-:Y:S01]  /*12c0*/  ULEA.HI UR5, UR5, UR4, URZ, 0x6 ;  /* 0x0000000405057291 */ /* 0x000fe2000f8f303f */
[----:B------:R-:W-:Y:S01]  /*12d0*/  IMAD.SHL.U32 R5, R6, 0x40, RZ ;  /* 0x0000004006057824 */ /* 0x000fe200078e00ff */
[----:B------:R-:W-:Y:S01]  /*12e0*/  LOP3.LUT R54, R16, 0x1, RZ, 0xfc, !PT ;  /* 0x0000000110367812 */ /* 0x000fe200078efcff */
[----:B------:R-:W-:Y:S01]  /*12f0*/  ULDC UR4, c[0x0][0x284] ;  /* 0x0000a10000047ab9 */ /* 0x000fe20000000800 */
[----:B------:R-:W-:Y:S01]  /*1300*/  USHF.R.S32.HI UR43, URZ, 0x6, UR5 ;  /* 0x000000063f2b7899 */ /* 0x000fe20008011405 */
[----:B------:R-:W-:-:S02]  /*1310*/  IADD3 R3, RZ, -R31, -R0 ;  /* 0x8000001fff037210 */ /* 0x000fc40007ffe800 */
[----:B------:R-:W-:Y:S01]  /*1320*/  LOP3.LUT R0, R5, 0x40, R0, 0xe2, !PT ;  /* 0x0000004005007812 */ /* 0x000fe200078ee200 */
[----:B------:R-:W-:Y:S02]  /*1330*/  UISETP.LT.AND UP0, UPT, UR43, 0x1, UPT ;  /* 0x000000012b00788c */ /* 0x000fe4000bf01270 */
[----:B------:R-:W-:Y:S01]  /*1340*/  IMAD R3, R6, -0x40, R3 ;  /* 0xffffffc006037824 */ /* 0x000fe200078e0203 */
[----:B------:R-:W-:Y:S01]  /*1350*/  LOP3.LUT R30, R0, R31, RZ, 0xfc, !PT ;  /* 0x0000001f001e7212 */ /* 0x000fe200078efcff */
[----:B------:R-:W-:Y:S01]  /*1360*/  USEL UR44, UR43, 0x1, UP0 ;  /* 0x000000012b2c7887 */ /* 0x000fe20008000000 */
[----:B------:R-:W-:Y:S02]  /*1370*/  IMAD.MOV.U32 R31, RZ, RZ, RZ ;  /* 0x000000ffff1f7224 */ /* 0x000fe400078e00ff */
[----:B------:R-:W-:Y:S01]  /*1380*/  VIADD R38, R3, UR4 ;  /* 0x0000000403267c36 */ /* 0x000fe20008000000 */
[----:B------:R-:W-:-:S12]  /*1390*/  UIADD3 UR44, UR43, -UR44, URZ ;  /* 0x8000002c2b2c7290 */ /* 0x000fd8000fffe03f */
.L_x_48:
[----:B------:R-:W-:Y:S01]  /*13a0*/  LOP3.LUT R0, R22, 0x80, RZ, 0xc0, !PT ;  /* 0x0000008016007812 */ /* 0x000fe200078ec0ff */
[----:B------:R-:W0:Y:S01]  /*13b0*/  S2UR UR7, SR_CgaCtaId ;  /* 0x00000000000779c3 */ /* 0x000e220000008800 */
[----:B------:R-:W-:Y:S02]  /*13c0*/  UMOV UR6, 0x400 ;  /* 0x0000040000067882 */ /* 0x000fe40000000000 */
[----:B------:R-:W-:-:S06]  /*13d0*/  SHF.R.U32.HI R0, RZ, 0x7, R0 ;  /* 0x00000007ff007819 */ /* 0x000fcc0000011600 */
[----:B-1----:R-:W1:Y:S01]  /*13e0*/  SHFL.IDX PT, R0, R0, RZ, 0x1f ;  /* 0x00001fff00007589 */ /* 0x002e6200000e0000 */
[----:B0-----:R-:W-:Y:S01]  /*13f0*/  ULEA UR6, UR7, UR6, 0x18 ;  /* 0x0000000607067291 */ /* 0x001fe2000f8ec03f */
[----:B-1----:R-:W-:-:S13]  /*1400*/  R2UR UR4, R0 ;  /* 0x00000000000472ca */ /* 0x002fda00000e0000 */
[----:B------:R-:W-:-:S04]  /*1410*/  ULEA.HI UR5, UR4, UR4, URZ, 0x1 ;  /* 0x0000000404057291 */ /* 0x000fc8000f8f083f */
[----:B------:R-:W-:-:S04]  /*1420*/  ULOP3.LUT UR5, UR5, 0x7fffe, URZ, 0xc0, !UPT ;  /* 0x0007fffe05057892 */ /* 0x000fc8000f8ec03f */
[----:B------:R-:W-:-:S03]  /*1430*/  UIADD3 UR5, UR4, -UR5, URZ ;  /* 0x8000000504057290 */ /* 0x000fc6000fffe03f */
[----:B------:R-:W-:Y:S01]  /*1440*/  ULDC UR4, c[0x0][0x28c] ;  /* 0x0000a30000047ab9 */ /* 0x000fe20000000800 */
[----:B------:R-:W-:Y:S01]  /*1450*/  ULEA UR5, UR5, UR6, 0xd ;  /* 0x0000000605057291 */ /* 0x000fe2000f8e683f */
[----:B------:R-:W-:-:S03]  /*1460*/  ISETP.LT.AND P0, PT, RZ, UR4, PT ;  /* 0x00000004ff007c0c */ /* 0x000fc6000bf01270 */
[----:B------:R-:W-:-:S04]  /*1470*/  UIADD3 UR5, UR5, 0x180, URZ ;  /* 0x0000018005057890 */ /* 0x000fc8000fffe03f */
[----:B------:R-:W-:-:S04]  /*1480*/  USHF.R.U32.HI UR5, URZ, 0x4, UR5 ;  /* 0x000000043f057899 */ /* 0x000fc80008011605 */
[----:B------:R-:W-:-:S04]  /*1490*/  ULOP3.LUT UR5, UR5, 0x3fff, URZ, 0xc0, !UPT ;  /* 0x00003fff05057892 */ /* 0x000fc8000f8ec03f */
[----:B------:R-:W-:Y:S01]  /*14a0*/  ULOP3.LUT UR45, UR5, 0x10000, URZ, 0xfc, !UPT ;  /* 0x00010000052d7892 */ /* 0x000fe2000f8efc3f */
[----:B--2--5:R-:W-:Y:S11]  /*14b0*/  @P0 BRA `(.L_x_17) ;  /* 0x0000000000400947 */ /* 0x024ff60003800000 */
[----:B------:R-:W-:Y:S01]  /*14c0*/  MOV R0, 0x0 ;  /* 0x0000000000007802 */ /* 0x000fe20000000f00 */
[----:B------:R-:W-:Y:S01]  /*14d0*/  ULDC.64 UR4, c[0x4][0x68] ;  /* 0x01001a0000047ab9 */ /* 0x000fe20000000a00 */
[----:B------:R-:W-:Y:S01]  /*14e0*/  ULDC.64 UR6, c[0x4][0x8] ;  /* 0x0100020000067ab9 */ /* 0x000fe20000000a00 */
[----:B------:R-:W-:Y:S01]  /*14f0*/  IMAD.U32 R4, RZ, RZ, UR4 ;  /* 0x00000004ff047e24 */ /* 0x000fe2000f8e00ff */
[----:B------:R0:W1:Y:S01]  /*1500*/  LDC.64 R2, c[0x4][R0] ;  /* 0x0100000000027b82 */ /* 0x0000620000000a00 */
[----:B------:R-:W-:Y:S01]  /*1510*/  IMAD.U32 R5, RZ, RZ, UR5 ;  /* 0x00000005ff057e24 */ /* 0x000fe2000f8e00ff */
[----:B------:R-:W-:Y:S01]  /*1520*/  ULDC.64 UR4, c[0x4][0x70] ;  /* 0x01001c0000047ab9 */ /* 0x000fe20000000a00 */
[----:B------:R-:W-:Y:S02]  /*1530*/  IMAD.U32 R10, RZ, RZ, UR6 ;  /* 0x00000006ff0a7e24 */ /* 0x000fe4000f8e00ff */
[----:B------:R-:W-:Y:S02]  /*1540*/  IMAD.U32 R6, RZ, RZ, UR4 ;  /* 0x00000004ff067e24 */ /* 0x000fe4000f8e00ff */
[----:B------:R-:W-:-:S02]  /*1550*/  IMAD.U32 R7, RZ, RZ, UR5 ;  /* 0x00000005ff077e24 */ /* 0x000fc4000f8e00ff */
[----:B------:R-:W-:Y:S02]  /*1560*/  IMAD.U32 R11, RZ, RZ, UR7 ;  /* 0x00000007ff0b7e24 */ /* 0x000fe4000f8e00ff */
[----:B------:R-:W-:Y:S02]  /*1570*/  IMAD.MOV.U32 R8, RZ, RZ, 0x1e1 ;  /* 0x000001e1ff087424 */ /* 0x000fe400078e00ff */
[----:B------:R-:W-:Y:S02]  /*1580*/  IMAD.MOV.U32 R12, RZ, RZ, 0x1 ;  /* 0x00000001ff0c7424 */ /* 0x000fe400078e00ff */
[----:B0-----:R-:W-:-:S07]  /*1590*/  IMAD.MOV.U32 R13, RZ, RZ, RZ ;  /* 0x000000ffff0d7224 */ /* 0x001fce00078e00ff */
[----:B------:R-:W-:-:S07]  /*15a0*/  LEPC R20, `(.L_x_17) ;  /* 0x000000001014794e */ /* 0x000fce0000000000 */
[----:B-1---5:R-:W-:Y:S05]  /*15b0*/  CALL.ABS.NOINC R2 ;  /* 0x0000000002007343 */ /* 0x022fea0003c00000 */
.L_x_17:
[----:B------:R-:W-:-:S13]  /*15c0*/  ISETP.NE.AND P0, PT, R54, 0x3, PT ;  /* 0x000000033600780c */ /* 0x000fda0003f05270 */
[----:B------:R-:W-:Y:S05]  /*15d0*/  @!P0 BRA `(.L_x_18) ;  /* 0x0000000000048947 */ /* 0x000fea0003800000 */
[----:B------:R-:W-:Y:S01]  /*15e0*/  BPT.TRAP 0x1 ;  /* 0x000000040000795c */ /* 0x000fe20000300000 */
.L_x_18:
[----:B------:R-:W0:Y:S01]  /*15f0*/  S2UR UR5, SR_CgaCtaId ;  /* 0x00000000000579c3 */ /* 0x000e220000008800 */
[----:B------:R-:W-:Y:S01]  /*1600*/  UMOV UR4, 0x400 ;  /* 0x0000040000047882 */ /* 0x000fe20000000000 */
[----:B------:R-:W-:Y:S02]  /*1610*/  IMAD.U32 R0, RZ, RZ, UR40 ;  /* 0x00000028ff007e24 */ /* 0x000fe4000f8e00ff */
[----:B------:R-:W-:-:S03]  /*1620*/  IMAD.U32 R2, RZ, RZ, UR41 ;  /* 0x00000029ff027e24 */ /* 0x000fc6000f8e00ff */
[----:B------:R-:W-:Y:S01]  /*1630*/  SHF.L.U32 R0, R0, 0x1f, RZ ;  /* 0x0000001f00007819 */ /* 0x000fe200000006ff */
[----:B0-----:R-:W-:-:S06]  /*1640*/  ULEA UR4, UR5, UR4, 0x18 ;  /* 0x0000000405047291 */ /* 0x001fcc000f8ec03f */
[----:B------:R-:W-:-:S04]  /*1650*/  IMAD.U32 R5, RZ, RZ, UR4 ;  /* 0x00000004ff057e24 */ /* 0x000fc8000f8e00ff */
[----:B------:R-:W-:-:S04]  /*1660*/  IMAD R3, R2, 0x8, R5 ;  /* 0x0000000802037824 */ /* 0x000fc800078e0205 */
[----:B------:R0:W1:Y:S01]  /*1670*/  SYNCS.PHASECHK.TRANS64.TRYWAIT P1, [R3+URZ], R0 ;  /* 0x00000000030075a7 */ /* 0x000062000802017f */
[----:B------:R-:W-:Y:S05]  /*1680*/  @!P0 BRA `(.L_x_19) ;  /* 0x0000000000048947 */ /* 0x000fea0003800000 */
[----:B------:R-:W-:Y:S01]  /*1690*/  BPT.TRAP 0x1 ;  /* 0x000000040000795c */ /* 0x000fe20000300000 */
.L_x_19:
[----:B------:R-:W-:-:S05]  /*16a0*/  IMAD.U32 R2, RZ, RZ, UR44 ;  /* 0x0000002cff027e24 */ /* 0x000fca000f8e00ff */
[----:B------:R-:W-:Y:S01]  /*16b0*/  ISETP.GE.AND P2, PT, R2, 0x1, PT ;  /* 0x000000010200780c */ /* 0x000fe20003f46270 */
[----:B-1----:R-:W-:-:S12]  /*16c0*/  @P1 BRA `(.L_x_20) ;  /* 0x0000000000081947 */ /* 0x002fd80003800000 */
[----:B------:R-:W1:Y:S02]  /*16d0*/  SYNCS.PHASECHK.TRANS64.TRYWAIT P1, [R3+URZ], R0 ;  /* 0x00000000030075a7 */ /* 0x000e64000802017f */
[----:B-1----:R-:W-:Y:S05]  /*16e0*/  @!P1 BRA `(.L_x_21) ;  /* 0x0000003800009947 */ /* 0x002fea0003800000 */
.L_x_20:
[----:B------:R-:W-:Y:S05]  /*16f0*/  WARPSYNC.ALL ;  /* 0x0000000000007948 */ /* 0x000fea0003800000 */
[----:B------:R-:W-:Y:S01]  /*1700*/  R2UR UR4, R5 ;  /* 0x00000000050472ca */ /* 0x000fe200000e0000 */
[----:B------:R-:W-:Y:S01]  /*1710*/  ULEA UR6, UR41, UR45, 0xb ;  /* 0x0000002d29067291 */ /* 0x000fe2000f8e583f */
[----:B------:R-:W-:Y:S01]  /*1720*/  WARPGROUP.ARRIVE ;  /* 0x00000000000079c5 */ /* 0x000fe20000000000 */
[----:B------:R-:W-:Y:S01]  /*1730*/  UMOV UR9, 0x40000040 ;  /* 0x4000004000097882 */ /* 0x000fe20000000000 */
[----:B------:R-:W-:Y:S01]  /*1740*/  UMOV UR11, 0x40000000 ;  /* 0x40000000000b7882 */ /* 0x000fe20000000000 */
[----:B------:R-:W-:-:S03]  /*1750*/  UIADD3 UR7, UR6, 0x400, URZ ;  /* 0x0000040006077890 */ /* 0x000fc6000fffe03f */
[----:B------:R-:W-:-:S05]  /*1760*/  UMOV UR8, UR6 ;  /* 0x0000000600087c82 */ /* 0x000fca0008000000 */
[----:B------:R-:W-:-:S04]  /*1770*/  UIADD3 UR4, UR4, 0x30180, URZ ;  /* 0x0003018004047890 */ /* 0x000fc8000fffe03f */
[----:B------:R-:W-:-:S04]  /*1780*/  USHF.R.U32.HI UR4, URZ, 0x4, UR4 ;  /* 0x000000043f047899 */ /* 0x000fc80008011604 */
[----:B------:R-:W-:-:S04]  /*1790*/  ULOP3.LUT UR4, UR4, 0x3fff, URZ, 0xc0, !UPT ;  /* 0x00003fff04047892 */ /* 0x000fc8000f8ec03f */
[----:B------:R-:W-:-:S04]  /*17a0*/  ULOP3.LUT UR4, UR4, 0x10000, URZ, 0xfc, !UPT ;  /* 0x0001000004047892 */ /* 0x000fc8000f8efc3f */
[----:B------:R-:W-:-:S07]  /*17b0*/  ULEA UR5, UR41, UR4, 0x6 ;  /* 0x0000000429057291 */ /* 0x000fce000f8e303f */
[----:B------:R-:W-:Y:S02]  /*17c0*/  UMOV UR10, UR5 ;  /* 0x00000005000a7c82 */ /* 0x000fe40008000000 */
[----:B------:R-:W-:Y:S01]  /*17d0*/  HGMMA.64x8x16.F32 R32, gdesc[UR8], RZ, !UPT, gsb0 ;  /* 0x00000000082079f0 */ /* 0x000fe2000c0008ff */
[----:B------:R-:W-:Y:S01]  /*17e0*/  UMOV UR8, UR7 ;  /* 0x0000000700087c82 */ /* 0x000fe20008000000 */
[----:B------:R-:W-:Y:S01]  /*17f0*/  UMOV UR9, 0x40000040 ;  /* 0x4000004000097882 */ /* 0x000fe20000000000 */
[----:B------:R-:W-:Y:S01]  /*1800*/  UIADD3 UR7, UR6, 0x402, URZ ;  /* 0x0000040206077890 */ /* 0x000fe2000fffe03f */
[----:B------:R-:W-:Y:S02]  /*1810*/  WARPGROUP.DEPBAR.LE gsb0, 0x0 ;  /* 0x00008000000079c5 */ /* 0x000fe40000010000 */
[----:B------:R-:W-:-:S06]  /*1820*/  WARPGROUP.ARRIVE ;  /* 0x00000000000079c5 */ /* 0x000fcc0000000000 */
[----:B------:R-:W-:Y:S01]  /*1830*/  HGMMA.64x8x16.F32 R24, gdesc[UR8], RZ, !UPT, gsb0 ;  /* 0x00000000081879f0 */ /* 0x000fe2000c0008ff */
[----:B------:R-:W-:Y:S02]  /*1840*/  UIADD3 UR8, UR6, 0x2, URZ ;  /* 0x0000000206087890 */ /* 0x000fe4000fffe03f */
[----:B------:R-:W-:Y:S01]  /*1850*/  UIADD3 UR10, UR5, 0x2, URZ ;  /* 0x00000002050a7890 */ /* 0x000fe2000fffe03f */
[----:B------:R-:W-:Y:S01]  /*1860*/  UMOV UR9, 0x40000040 ;  /* 0x4000004000097882 */ /* 0x000fe20000000000 */
[----:B------:R-:W-:Y:S01]  /*1870*/  UMOV UR11, 0x40000000 ;  /* 0x40000000000b7882 */ /* 0x000fe20000000000 */
[----:B------:R-:W-:Y:S02]  /*1880*/  WARPGROUP.DEPBAR.LE gsb0, 0x0 ;  /* 0x00008000000079c5 */ /* 0x000fe40000010000 */
[----:B------:R-:W-:-:S06]  /*1890*/  WARPGROUP.ARRIVE ;  /* 0x00000000000079c5 */ /* 0x000fcc0000000000 */
[----:B------:R-:W-:Y:S01]  /*18a0*/  HGMMA.64x8x16.F32 R32, gdesc[UR8], R32, gsb0 ;  /* 0x00000000082079f0 */ /* 0x000fe20008000820 */
[----:B------:R-:W-:Y:S01]  /*18b0*/  UMOV UR8, UR7 ;  /* 0x0000000700087c82 */ /* 0x000fe20008000000 */
[----:B------:R-:W-:Y:S01]  /*18c0*/  UMOV UR9, 0x40000040 ;  /* 0x4000004000097882 */ /* 0x000fe20000000000 */
[----:B------:R-:W-:Y:S01]  /*18d0*/  UIADD3 UR7, UR6, 0x404, URZ ;  /* 0x0000040406077890 */ /* 0x000fe2000fffe03f */
[----:B------:R-:W-:Y:S02]  /*18e0*/  WARPGROUP.DEPBAR.LE gsb0, 0x0 ;  /* 0x00008000000079c5 */ /* 0x000fe40000010000 */
[----:B------:R-:W-:-:S06]  /*18f0*/  WARPGROUP.ARRIVE ;  /* 0x00000000000079c5 */ /* 0x000fcc0000000000 */
[----:B------:R-:W-:Y:S01]  /*1900*/  HGMMA.64x8x16.F32 R24, gdesc[UR8], R24, gsb0 ;  /* 0x00000000081879f0 */ /* 0x000fe20008000818 */
        /* <DEDUP_REMOVED lines=9> */
[----:B------:R-:W-:Y:S02]  /*19a0*/  WARPGROUP.DEPBAR.LE gsb0, 0x0 ;  /* 0x00008000000079c5 */ /* 0x000fe40000010000 */
[----:B------:R-:W-:-:S06]  /*19b0*/  WARPGROUP.ARRIVE ;  /* 0x00000000000079c5 */ /* 0x000fcc0000000000 */
[----:B------:R-:W-:Y:S01]  /*19c0*/  HGMMA.64x8x16.F32 R24, gdesc[UR8], R24, gsb0 ;  /* 0x00000000081879f0 */ /* 0x000fe20008000818 */
[----:B------:R-:W-:Y:S02]  /*19d0*/  UIADD3 UR8, UR6, 0x6, URZ ;  /* 0x0000000606087890 */ /* 0x000fe4000fffe03f */
[----:B------:R-:W-:Y:S01]  /*19e0*/  UIADD3 UR10, UR5, 0x6, URZ ;  /* 0x00000006050a7890 */ /* 0x000fe2000fffe03f */
[----:B------:R-:W-:Y:S01]  /*19f0*/  UMOV UR9, 0x40000040 ;  /* 0x4000004000097882 */ /* 0x000fe20000000000 */
[----:B------:R-:W-:Y:S01]  /*1a00*/  UMOV UR11, 0x40000000 ;  /* 0x40000000000b7882 */ /* 0x000fe20000000000 */
[----:B------:R-:W-:Y:S01]  /*1a10*/  UIADD3 UR6, UR6, 0x406, URZ ;  /* 0x0000040606067890 */ /* 0x000fe2000fffe03f */
[----:B------:R-:W-:Y:S02]  /*1a20*/  WARPGROUP.DEPBAR.LE gsb0, 0x0 ;  /* 0x00008000000079c5 */ /* 0x000fe40000010000 */
[----:B------:R-:W-:-:S06]  /*1a30*/  WARPGROUP.ARRIVE ;  /* 0x00000000000079c5 */ /* 0x000fcc0000000000 */
[----:B------:R-:W-:Y:S01]  /*1a40*/  HGMMA.64x8x16.F32 R32, gdesc[UR8], R32, gsb0 ;  /* 0x00000000082079f0 */ /* 0x000fe20008000820 */
[----:B------:R-:W-:Y:S01]  /*1a50*/  UMOV UR8, UR6 ;  /* 0x0000000600087c82 */ /* 0x000fe20008000000 */
[----:B------:R-:W-:Y:S01]  /*1a60*/  UMOV UR9, 0x40000040 ;  /* 0x4000004000097882 */ /* 0x000fe20000000000 */
[----:B------:R-:W-:Y:S02]  /*1a70*/  WARPGROUP.DEPBAR.LE gsb0, 0x0 ;  /* 0x00008000000079c5 */ /* 0x000fe40000010000 */
[----:B------:R-:W-:-:S06]  /*1a80*/  WARPGROUP.ARRIVE ;  /* 0x00000000000079c5 */ /* 0x000fcc0000000000 */
[----:B------:R-:W-:Y:S03]  /*1a90*/  HGMMA.64x8x16.F32 R24, gdesc[UR8], R24, gsb0 ;  /* 0x00000000081879f0 */ /* 0x000fe60008000818 */
[----:B------:R-:W-:Y:S02]  /*1aa0*/  WARPGROUP.DEPBAR.LE gsb0, 0x0 ;  /* 0x00008000000079c5 */ /* 0x000fe40000010000 */
[----:B------:R-:W-:Y:S05]  /*1ab0*/  @!P2 BRA `(.L_x_22) ;  /* 0x000000040088a947 */ /* 0x000fea0003800000 */
[----:B------:R-:W-:Y:S01]  /*1ac0*/  UIADD3 UR5, UR41, 0x1, URZ ;  /* 0x0000000129057890 */ /* 0x000fe2000fffe03f */
[----:B01----:R-:W-:Y:S02]  /*1ad0*/  IMAD.U32 R0, RZ, RZ, UR44 ;  /* 0x0000002cff007e24 */ /* 0x003fe4000f8e00ff */
[----:B------:R-:W-:Y:S01]  /*1ae0*/  IMAD.U32 R2, RZ, RZ, UR41 ;  /* 0x00000029ff027e24 */ /* 0x000fe2000f8e00ff */
[----:B------:R-:W-:-:S04]  /*1af0*/  UISETP.NE.AND UP0, UPT, UR5, 0x6, UPT ;  /* 0x000000060500788c */ /* 0x000fc8000bf05270 */
[----:B------:R-:W-:Y:S02]  /*1b00*/  USEL UR6, URZ, 0x1, UP0 ;  /* 0x000000013f067887 */ /* 0x000fe40008000000 */
[----:B------:R-:W-:Y:S02]  /*1b10*/  USEL UR5, UR5, URZ, UP0 ;  /* 0x0000003f05057287 */ /* 0x000fe40008000000 */
[----:B------:R-:W-:-:S06]  /*1b20*/  ULOP3.LUT UR6, UR40, UR6, URZ, 0x3c, !UPT ;  /* 0x0000000628067292 */ /* 0x000fcc000f8e3c3f */
[----:B------:R-:W-:-:S07]  /*1b30*/  IMAD.U32 R6, RZ, RZ, UR6 ;  /* 0x00000006ff067e24 */ /* 0x000fce000f8e00ff */
.L_x_29:
[----:B------:R-:W-:Y:S05]  /*1b40*/  @!P0 BRA `(.L_x_23) ;  /* 0x0000000000048947 */ /* 0x000fea0003800000 */
[----:B------:R-:W-:Y:S01]  /*1b50*/  BPT.TRAP 0x1 ;  /* 0x000000040000795c */ /* 0x000fe20000300000 */
.L_x_23:
[----:B------:R-:W0:Y:S01]  /*1b60*/  S2UR UR7, SR_CgaCtaId ;  /* 0x00000000000779c3 */ /* 0x000e220000008800 */
[----:B------:R-:W-:Y:S01]  /*1b70*/  UMOV UR6, 0x400 ;  /* 0x0000040000067882 */ /* 0x000fe20000000000 */
[----:B------:R-:W-:Y:S01]  /*1b80*/  IMAD.U32 R4, RZ, RZ, UR5 ;  /* 0x00000005ff047e24 */ /* 0x000fe2000f8e00ff */
[----:B------:R-:W-:Y:S01]  /*1b90*/  SHF.L.U32 R3, R6, 0x1f, RZ ;  /* 0x0000001f06037819 */ /* 0x000fe200000006ff */
[----:B0-----:R-:W-:-:S06]  /*1ba0*/  ULEA UR6, UR7, UR6, 0x18 ;  /* 0x0000000607067291 */ /* 0x001fcc000f8ec03f */
[----:B------:R-:W-:-:S04]  /*1bb0*/  IMAD.U32 R5, RZ, RZ, UR6 ;  /* 0x00000006ff057e24 */ /* 0x000fc8000f8e00ff */
[----:B------:R-:W-:-:S04]  /*1bc0*/  IMAD R4, R4, 0x8, R5 ;  /* 0x0000000804047824 */ /* 0x000fc800078e0205 */
[----:B------:R0:W1:Y:S01]  /*1bd0*/  SYNCS.PHASECHK.TRANS64.TRYWAIT P1, [R4+URZ], R3 ;  /* 0x00000003040075a7 */ /* 0x000062000802017f */
[----:B------:R-:W-:Y:S05]  /*1be0*/  @!P0 BRA `(.L_x_24) ;  /* 0x0000000000048947 */ /* 0x000fea0003800000 */
[----:B------:R-:W-:Y:S01]  /*1bf0*/  BPT.TRAP 0x1 ;  /* 0x000000040000795c */ /* 0x000fe20000300000 */
.L_x_24:
[----:B-1----:R-:W-:Y:S05]  /*1c00*/  @P1 BRA `(.L_x_25) ;  /* 0x0000000000081947 */ /* 0x002fea0003800000 */
[----:B------:R-:W1:Y:S02]  /*1c10*/  SYNCS.PHASECHK.TRANS64.TRYWAIT P1, [R4+URZ], R3 ;  /* 0x00000003040075a7 */ /* 0x000e64000802017f */
[----:B-1----:R-:W-:Y:S05]  /*1c20*/  @!P1 BRA `(.L_x_26) ;  /* 0x0000003000c49947 */ /* 0x002fea0003800000 */
.L_x_25:
[----:B------:R-:W-:Y:S01]  /*1c30*/  ULEA UR6, UR5, UR4, 0x6 ;  /* 0x0000000405067291 */ /* 0x000fe2000f8e303f */
[----:B------:R-:W-:Y:S01]  /*1c40*/  WARPGROUP.ARRIVE ;  /* 0x00000000000079c5 */ /* 0x000fe20000000000 */
[----:B------:R-:W-:Y:S01]  /*1c50*/  ULEA UR7, UR5, UR45, 0xb ;  /* 0x0000002d05077291 */ /* 0x000fe2000f8e583f */
[----:B------:R-:W-:Y:S01]  /*1c60*/  UMOV UR11, 0x40000000 ;  /* 0x40000000000b7882 */ /* 0x000fe20000000000 */
[----:B------:R-:W-:Y:S02]  /*1c70*/  UMOV UR9, 0x40000040 ;  /* 0x4000004000097882 */ /* 0x000fe40000000000 */
[----:B------:R-:W-:Y:S01]  /*1c80*/  UIADD3 UR12, UR7, 0x400, URZ ;  /* 0x00000400070c7890 */ /* 0x000fe2000fffe03f */
[----:B------:R-:W-:Y:S02]  /*1c90*/  UMOV UR10, UR6 ;  /* 0x00000006000a7c82 */ /* 0x000fe40008000000 */
[----:B------:R-:W-:Y:S02]  /*1ca0*/  UMOV UR8, UR7 ;  /* 0x0000000700087c82 */ /* 0x000fe40008000000 */
[----:B------:R-:W-:Y:S01]  /*1cb0*/  HGMMA.64x8x16.F32 R32, gdesc[UR8], R32, gsb0 ;  /* 0x00000000082079f0 */ /* 0x000fe20008000820 */
[----:B------:R-:W-:Y:S01]  /*1cc0*/  UMOV UR9, 0x40000040 ;  /* 0x4000004000097882 */ /* 0x000fe20000000000 */
[----:B------:R-:W-:Y:S01]  /*1cd0*/  UMOV UR8, UR12 ;  /* 0x0000000c00087c82 */ /* 0x000fe20008000000 */
[----:B------:R-:W-:Y:S01]  /*1ce0*/  UIADD3 UR12, UR7, 0x402, URZ ;  /* 0x00000402070c7890 */ /* 0x000fe2000fffe03f */
[----:B------:R-:W-:-:S02]  /*1cf0*/  WARPGROUP.DEPBAR.LE gsb0, 0x0 ;  /* 0x00008000000079c5 */ /* 0x000fc40000010000 */
        /* <DEDUP_REMOVED lines=42> */
[----:B------:R-:W-:Y:S01]  /*1fa0*/  BPT.TRAP 0x1 ;  /* 0x000000040000795c */ /* 0x000fe20000300000 */
.L_x_27:
[----:B------:R-:W-:-:S13]  /*1fb0*/  ISETP.NE.AND P1, PT, R28, RZ, PT ;  /* 0x000000ff1c00720c */ /* 0x000fda0003f25270 */
[----:B01----:R-:W-:-:S04]  /*1fc0*/  @P1 IMAD R3, R2, 0x8, R5 ;  /* 0x0000000802031824 */ /* 0x003fc800078e0205 */
[----:B------:R-:W-:-:S05]  /*1fd0*/  @P1 VIADD R4, R3, 0x30 ;  /* 0x0000003003041836 */ /* 0x000fca0000000000 */
[----:B------:R-:W-:-:S04]  /*1fe0*/  @P1 PRMT R4, R23, 0x654, R4 ;  /* 0x0000065417041816 */ /* 0x000fc80000000004 */
[----:B------:R0:W-:Y:S01]  /*1ff0*/  @P1 SYNCS.ARRIVE.TRANS64.RED.A1T0 RZ, [R4+URZ], RZ ;  /* 0x000000ff04ff19a7 */ /* 0x0001e2000810043f */
[----:B------:R-:W-:-:S13]  /*2000*/  ISETP.GT.U32.AND P1, PT, R16, 0x1, PT ;  /* 0x000000011000780c */ /* 0x000fda0003f24070 */
[----:B0-----:R-:W-:Y:S05]  /*2010*/  @P1 BRA `(.L_x_28) ;  /* 0x0000000000041947 */ /* 0x001fea0003800000 */
[----:B------:R-:W-:Y:S01]  /*2020*/  BPT.TRAP 0x1 ;  /* 0x000000040000795c */ /* 0x000fe20000300000 */
.L_x_28:
[----:B------:R-:W-:Y:S01]  /*2030*/  UIADD3 UR5, UR5, 0x1, URZ ;  /* 0x0000000105057890 */ /* 0x000fe2000fffe03f */
[----:B------:R-:W-:Y:S01]  /*2040*/  ISETP.GT.AND P2, PT, R0, 0x1, PT ;  /* 0x000000010000780c */ /* 0x000fe20003f44270 */
[----:B------:R-:W-:Y:S02]  /*2050*/  VIADD R2, R2, 0x1 ;  /* 0x0000000102027836 */ /* 0x000fe40000000000 */
[----:B------:R-:W-:Y:S01]  /*2060*/  UISETP.NE.AND UP0, UPT, UR5, 0x6, UPT ;  /* 0x000000060500788c */ /* 0x000fe2000bf05270 */
[----:B------:R-:W-:Y:S02]  /*2070*/  VIADD R0, R0, 0xffffffff ;  /* 0xffffffff00007836 */ /* 0x000fe40000000000 */
[C---:B------:R-:W-:Y:S01]  /*2080*/  ISETP.NE.AND P1, PT, R2.reuse, 0x6, PT ;  /* 0x000000060200780c */ /* 0x040fe20003f25270 */
[----:B------:R-:W-:Y:S02]  /*2090*/  USEL UR6, URZ, 0x1, UP0 ;  /* 0x000000013f067887 */ /* 0x000fe40008000000 */
[----:B------:R-:W-:Y:S01]  /*20a0*/  USEL UR5, UR5, URZ, UP0 ;  /* 0x0000003f05057287 */ /* 0x000fe20008000000 */
[----:B------:R-:W-:-:S03]  /*20b0*/  SEL R2, R2, RZ, P1 ;  /* 0x000000ff02027207 */ /* 0x000fc60000800000 */
[----:B------:R-:W-:Y:S01]  /*20c0*/  LOP3.LUT R6, R6, UR6, RZ, 0x3c, !PT ;  /* 0x0000000606067c12 */ /* 0x000fe2000f8e3cff */
[----:B------:R-:W-:Y:S07]  /*20d0*/  @P2 BRA `(.L_x_29) ;  /* 0xfffffff800982947 */ /* 0x000fee000383ffff */
.L_x_22:
[----:B01----:R-:W0:Y:S02]  /*20e0*/  LDC R0, c[0x0][0x28c] ;  /* 0x0000a300ff007b82 */ /* 0x003e240000000800 */
[----:B0-----:R-:W-:-:S13]  /*20f0*/  ISETP.GE.AND P1, PT, R0, 0x1, PT ;  /* 0x000000010000780c */ /* 0x001fda0003f26270 */
[----:B------:R-:W-:Y:S05]  /*2100*/  @!P1 BRA `(.L_x_30) ;  /* 0x0000000000449947 */ /* 0x000fea0003800000 */
[----:B------:R-:W-:Y:S05]  /*2110*/  @!P0 BRA `(.L_x_31) ;  /* 0x0000000000048947 */ /* 0x000fea0003800000 */
[----:B------:R-:W-:Y:S01]  /*2120*/  BPT.TRAP 0x1 ;  /* 0x000000040000795c */ /* 0x000fe20000300000 */
.L_x_31:
[----:B------:R-:W-:-:S13]  /*2130*/  ISETP.NE.AND P0, PT, R28, RZ, PT ;  /* 0x000000ff1c00720c */ /* 0x000fda0003f05270 */
[----:B------:R-:W-:-:S05]  /*2140*/  VOTEU.ANY UP0, P0 ;  /* 0x00000000003f7886 */ /* 0x000fca0000000100 */
[----:B------:R-:W-:-:S06]  /*2150*/  @UP0 UIADD3 UR4, UR44, UR41, URZ ;  /* 0x000000292c040290 */ /* 0x000fcc000fffe03f */
[----:B------:R-:W-:Y:S02]  /*2160*/  IMAD.U32 R2, RZ, RZ, UR4 ;  /* 0x00000004ff027e24 */ /* 0x000fe4000f8e00ff */
[----:B------:R-:W-:Y:S02]  /*2170*/  IMAD.U32 R7, RZ, RZ, UR4 ;  /* 0x00000004ff077e24 */ /* 0x000fe4000f8e00ff */
[----:B------:R-:W-:-:S05]  /*2180*/  @P0 IMAD.WIDE.U32 R2, R2, -0x55555555, RZ ;  /* 0xaaaaaaab02020825 */ /* 0x000fca00078e00ff */
[----:B------:R-:W-:-:S05]  /*2190*/  @P0 SHF.R.U32.HI R0, RZ, 0x2, R3 ;  /* 0x00000002ff000819 */ /* 0x000fca0000011603 */
[----:B------:R-:W-:-:S04]  /*21a0*/  @P0 IMAD R0, R0, -0x6, R7 ;  /* 0xfffffffa00000824 */ /* 0x000fc800078e0207 */
[----:B------:R-:W-:-:S04]  /*21b0*/  @P0 IMAD R0, R0, 0x8, R5 ;  /* 0x0000000800000824 */ /* 0x000fc800078e0205 */
[----:B------:R-:W-:-:S05]  /*21c0*/  @P0 VIADD R0, R0, 0x30 ;  /* 0x0000003000000836 */ /* 0x000fca0000000000 */
[----:B------:R-:W-:-:S04]  /*21d0*/  @P0 PRMT R0, R23, 0x654, R0 ;  /* 0x0000065417000816 */ /* 0x000fc80000000000 */
[----:B------:R0:W-:Y:S01]  /*21e0*/  @P0 SYNCS.ARRIVE.TRANS64.RED.A1T0 RZ, [R0+URZ], RZ ;  /* 0x000000ff00ff09a7 */ /* 0x0001e2000810043f */
[----:B------:R-:W-:-:S13]  /*21f0*/  ISETP.GT.U32.AND P0, PT, R16, 0x1, PT ;  /* 0x000000011000780c */ /* 0x000fda0003f04070 */
[----:B0-----:R-:W-:Y:S05]  /*2200*/  @P0 BRA `(.L_x_30) ;  /* 0x0000000000040947 */ /* 0x001fea0003800000 */
[----:B------:R-:W-:Y:S01]  /*2210*/  BPT.TRAP 0x1 ;  /* 0x000000040000795c */ /* 0x000fe20000300000 */
.L_x_30:
[----:B------:R-:W0:Y:S01]  /*2220*/  LDC R2, c[0x0][0x288] ;  /* 0x0000a200ff027b82 */ /* 0x000e220000000800 */
[----:B------:R-:W-:Y:S01]  /*2230*/  IMAD.SHL.U32 R9, R40, 0x8, RZ ;  /* 0x0000000828097824 */ /* 0x000fe200078e00ff */
[----:B------:R-:W-:Y:S01]  /*2240*/  UIADD3 UR41, UR43, UR41, URZ ;  /* 0x000000292b297290 */ /* 0x000fe2000fffe03f */
[----:B------:R-:W-:Y:S01]  /*2250*/  IMAD.SHL.U32 R13, R39, 0x100, RZ ;  /* 0x00000100270d7824 */ /* 0x000fe200078e00ff */
[----:B------:R-:W-:Y:S01]  /*2260*/  ULDC UR7, c[0x0][0x284] ;  /* 0x0000a10000077ab9 */ /* 0x000fe20000000800 */
[C---:B------:R-:W-:Y:S01]  /*2270*/  IMAD.SHL.U32 R4, R22.reuse, 0x2, RZ ;  /* 0x0000000216047824 */ /* 0x040fe200078e00ff */
[----:B------:R-:W-:Y:S01]  /*2280*/  UISETP.GT.U32.AND UP0, UPT, UR41, 0x5, UPT ;  /* 0x000000052900788c */ /* 0x000fe2000bf04070 */
[----:B------:R-:W-:Y:S01]  /*2290*/  LOP3.LUT R0, R22, 0x3, RZ, 0xc0, !PT ;  /* 0x0000000316007812 */ /* 0x000fe200078ec0ff */
[----:B------:R-:W-:Y:S01]  /*22a0*/  UISETP.GE.U32.AND UP1, UPT, UR43, 0x6, UPT ;  /* 0x000000062b00788c */ /* 0x000fe2000bf26070 */
[----:B------:R-:W-:Y:S01]  /*22b0*/  SHF.R.S32.HI R15, RZ, 0x1f, R29 ;  /* 0x0000001fff0f7819 */ /* 0x000fe2000001141d */
[----:B------:R-:W-:Y:S01]  /*22c0*/  UISETP.LT.U32.AND UP0, UPT, UR43, 0x6, UP0 ;  /* 0x000000062b00788c */ /* 0x000fe20008701070 */
[----:B------:R-:W-:Y:S01]  /*22d0*/  LOP3.LUT R4, R9, 0x6, R4, 0xf8, !PT ;  /* 0x0000000609047812 */ /* 0x000fe200078ef804 */
[----:B------:R-:W-:Y:S01]  /*22e0*/  ULDC.64 UR8, c[0x0][0x5d0] ;  /* 0x0001740000087ab9 */ /* 0x000fe20000000a00 */
[----:B------:R-:W-:-:S02]  /*22f0*/  UIMAD.WIDE.U32 UR4, UR41, -0x55555555, URZ ;  /* 0xaaaaaaab290478a5 */ /* 0x000fc4000f8e003f */
[----:B------:R-:W-:Y:S01]  /*2300*/  USEL UR6, URZ, 0x1, !UP0 ;  /* 0x000000013f067887 */ /* 0x000fe2000c000000 */
[----:B------:R-:W-:Y:S01]  /*2310*/  SHF.R.S32.HI R5, RZ, 0x1f, R4 ;  /* 0x0000001fff057819 */ /* 0x000fe20000011404 */
[----:B------:R-:W-:Y:S02]  /*2320*/  USHF.R.U32.HI UR4, URZ, 0x2, UR5 ;  /* 0x000000023f047899 */ /* 0x000fe40008011605 */
[----:B------:R-:W-:Y:S02]  /*2330*/  ULOP3.LUT UR40, UR40, UR6, URZ, 0x3c, !UPT ;  /* 0x0000000628287292 */ /* 0x000fe4000f8e3c3f */
[----:B------:R-:W-:Y:S02]  /*2340*/  UIMAD UR41, UR4, -0x6, UR41 ;  /* 0xfffffffa042978a4 */ /* 0x000fe4000f8e0229 */
[----:B------:R-:W-:Y:S01]  /*2350*/  @UP1 ULOP3.LUT UR40, UR40, 0x1, UR4, 0x78, !UPT ;  /* 0x0000000128281892 */ /* 0x000fe2000f8e7804 */
[----:B0-----:R-:W-:Y:S01]  /*2360*/  ISETP.GE.AND P0, PT, R9, R2, PT ;  /* 0x000000020900720c */ /* 0x001fe20003f06270 */
[----:B------:R-:W-:-:S02]  /*2370*/  IMAD R0, R0, -0x2, R2 ;  /* 0xfffffffe00007824 */ /* 0x000fc400078e0202 */
[----:B------:R-:W-:Y:S01]  /*2380*/  IMAD R2, R15, UR8, RZ ;  /* 0x000000080f027c24 */ /* 0x000fe2000f8e02ff */
[----:B------:R-:W-:Y:S01]  /*2390*/  ISETP.GE.OR P0, PT, R13, UR7, P0 ;  /* 0x000000070d007c0c */ /* 0x000fe20008706670 */
[----:B------:R-:W-:Y:S02]  /*23a0*/  IMAD.IADD R58, R0, 0x1, -R9 ;  /* 0x00000001003a7824 */ /* 0x000fe400078e0a09 */
[C---:B------:R-:W-:Y:S02]  /*23b0*/  IMAD R7, R29.reuse, UR9, R2 ;  /* 0x000000091d077c24 */ /* 0x040fe4000f8e0202 */
[----:B------:R-:W-:-:S04]  /*23c0*/  IMAD.WIDE.U32 R2, R29, UR8, R4 ;  /* 0x000000081d027c25 */ /* 0x000fc8000f8e0004 */
[----:B------:R-:W-:Y:S02]  /*23d0*/  IMAD.IADD R7, R3, 0x1, R7 ;  /* 0x0000000103077824 */ /* 0x000fe400078e0207 */
[----:B------:R-:W-:Y:S02]  /*23e0*/  IMAD.MOV.U32 R0, RZ, RZ, -0x1 ;  /* 0xffffffffff007424 */ /* 0x000fe400078e00ff */
[----:B------:R-:W-:Y:S01]  /*23f0*/  IMAD.MOV.U32 R6, RZ, RZ, R2 ;  /* 0x000000ffff067224 */ /* 0x000fe200078e0002 */
[----:B------:R-:W-:Y:S06]  /*2400*/  @P0 BRA `(.L_x_32) ;  /* 0x0000000c00840947 */ /* 0x000fec0003800000 */
[----:B------:R-:W0:Y:S01]  /*2410*/  LDC.64 R2, c[0x0][0x5c8] ;  /* 0x00017200ff027b82 */ /* 0x000e220000000a00 */
[----:B-----5:R-:W-:Y:S01]  /*2420*/  FSETP.NEU.AND P0, PT, R37, RZ, PT ;  /* 0x000000ff2500720b */ /* 0x020fe20003f0d000 */
[----:B------:R-:W-:Y:S01]  /*2430*/  IMAD.WIDE R10, R39, 0x100, R30 ;  /* 0x00000100270a7825 */ /* 0x000fe200078e021e */
[----:B------:R-:W-:Y:S03]  /*2440*/  BSSY B0, `(.L_x_32) ;  /* 0x00000dd000007945 */ /* 0x000fe60003800000 */
[----:B------:R-:W-:Y:S02]  /*2450*/  IMAD.IADD R56, R38, 0x1, -R13 ;  /* 0x0000000126387824 */ /* 0x000fe400078e0a0d */
[-C--:B0-----:R-:W-:Y:S02]  /*2460*/  IMAD R8, R11, R2.reuse, RZ ;  /* 0x000000020b087224 */ /* 0x081fe400078e02ff */
[----:B------:R-:W-:-:S04]  /*2470*/  IMAD.WIDE.U32 R44, R10, R2, R6 ;  /* 0x000000020a2c7225 */ /* 0x000fc800078e0006 */
[----:B------:R-:W-:-:S04]  /*2480*/  IMAD R7, R10, R3, R8 ;  /* 0x000000030a077224 */ /* 0x000fc800078e0208 */
[----:B------:R-:W-:Y:S01]  /*2490*/  IMAD.IADD R39, R45, 0x1, R7 ;  /* 0x000000012d277824 */ /* 0x000fe200078e0207 */
[----:B------:R-:W-:Y:S06]  /*24a0*/  @!P0 BRA `(.L_x_33) ;  /* 0x00000008008c8947 */ /* 0x000fec0003800000 */
[----:B------:R-:W0:Y:S01]  /*24b0*/  LDC.64 R8, c[0x0][0x5b8] ;  /* 0x00016e00ff087b82 */ /* 0x000e220000000a00 */
[----:B------:R-:W-:Y:S01]  /*24c0*/  ISETP.GT.AND P1, PT, R56, RZ, PT ;  /* 0x000000ff3800720c */ /* 0x000fe20003f24270 */
[----:B------:R-:W-:-:S03]  /*24d0*/  ULDC.64 UR4, c[0x0][0x5c0] ;  /* 0x0001700000047ab9 */ /* 0x000fc60000000a00 */
[----:B------:R-:W-:-:S03]  /*24e0*/  ISETP.GT.AND P2, PT, R58, RZ, P1 ;  /* 0x000000ff3a00720c */ /* 0x000fc60000f44270 */
[----:B------:R-:W1:Y:S08]  /*24f0*/  LDC.64 R12, c[0x0][0x5b0] ;  /* 0x00016c00ff0c7b82 */ /* 0x000e700000000a00 */
[----:B------:R-:W2:Y:S01]  /*2500*/  LDC.64 R6, c[0x0][0x5a8] ;  /* 0x00016a00ff067b82 */ /* 0x000ea20000000a00 */
[-C--:B0-----:R-:W-:Y:S02]  /*2510*/  IMAD R14, R15, R8.reuse, RZ ;  /* 0x000000080f0e7224 */ /* 0x081fe400078e02ff */
[----:B------:R-:W-:-:S04]  /*2520*/  IMAD.WIDE.U32 R48, R29, R8, R4 ;  /* 0x000000081d307225 */ /* 0x000fc800078e0004 */
[----:B------:R-:W-:Y:S02]  /*2530*/  IMAD R55, R29, R9, R14 ;  /* 0x000000091d377224 */ /* 0x000fe400078e020e */
[-C--:B-1----:R-:W-:Y:S02]  /*2540*/  IMAD R9, R11, R12.reuse, RZ ;  /* 0x0000000c0b097224 */ /* 0x082fe400078e02ff */
[----:B------:R-:W-:Y:S02]  /*2550*/  IMAD.IADD R21, R49, 0x1, R55 ;  /* 0x0000000131157824 */ /* 0x000fe400078e0237 */
[----:B------:R-:W-:Y:S02]  /*2560*/  IMAD.MOV.U32 R20, RZ, RZ, R48 ;  /* 0x000000ffff147224 */ /* 0x000fe400078e0030 */
[C---:B------:R-:W-:Y:S02]  /*2570*/  IMAD R57, R10.reuse, R13, R9 ;  /* 0x0000000d0a397224 */ /* 0x040fe400078e0209 */
[----:B------:R-:W-:-:S04]  /*2580*/  IMAD.WIDE.U32 R14, R10, R12, R20 ;  /* 0x0000000c0a0e7225 */ /* 0x000fc800078e0014 */
[----:B------:R-:W-:Y:S01]  /*2590*/  IMAD.IADD R9, R15, 0x1, R57 ;  /* 0x000000010f097824 */ /* 0x000fe200078e0239 */
[----:B--2---:R-:W-:-:S04]  /*25a0*/  LEA R40, P0, R14, R6, 0x1 ;  /* 0x000000060e287211 */ /* 0x004fc800078008ff */
[----:B------:R-:W-:-:S05]  /*25b0*/  LEA.HI.X R41, R14, R7, R9, 0x1, P0 ;  /* 0x000000070e297211 */ /* 0x000fca00000f0c09 */
[----:B------:R-:W2:Y:S01]  /*25c0*/  @P2 LDG.E.LTC128B.U16 R9, desc[UR38][R40.64] ;  /* 0x0000002628092981 */ /* 0x000ea2000c1e1520 */
[----:B------:R-:W-:Y:S01]  /*25d0*/  IMAD.WIDE.U32 R42, R10, R12, R4 ;  /* 0x0000000c0a2a7225 */ /* 0x000fe200078e0004 */
[----:B------:R-:W-:Y:S01]  /*25e0*/  ISETP.GT.AND P1, PT, R58, 0x1, P1 ;  /* 0x000000013a00780c */ /* 0x000fe20000f24270 */
[----:B------:R-:W-:Y:S02]  /*25f0*/  BSSY B1, `(.L_x_34) ;  /* 0x0000011000017945 */ /* 0x000fe40003800000 */
[----:B------:R-:W-:Y:S02]  /*2600*/  IMAD.IADD R43, R57, 0x1, R43 ;  /* 0x00000001392b7824 */ /* 0x000fe400078e022b */
[----:B------:R-:W-:-:S04]  /*2610*/  IMAD.WIDE.U32 R42, R29, R8, R42 ;  /* 0x000000081d2a7225 */ /* 0x000fc800078e002a */
[----:B--2---:R-:W-:-:S05]  /*2620*/  HADD2.F32 R14, -RZ, R9.H0_H0 ;  /* 0x20000009ff0e7230 */ /* 0x004fca0000004100 */
[----:B------:R-:W-:Y:S01]  /*2630*/  FMUL R15, R14, R37 ;  /* 0x000000250e0f7220 */ /* 0x000fe20000400000 */
[----:B------:R-:W-:-:S03]  /*2640*/  LEA R14, P0, R44, UR4, 0x1 ;  /* 0x000000042c0e7c11 */ /* 0x000fc6000f8008ff */
[----:B------:R-:W-:Y:S01]  /*2650*/  FFMA R32, R32, R36, R15 ;  /* 0x0000002420207223 */ /* 0x000fe2000000000f */
[----:B------:R-:W-:Y:S02]  /*2660*/  LEA.HI.X R15, R44, UR5, R39, 0x1, P0 ;  /* 0x000000052c0f7c11 */ /* 0x000fe400080f0c27 */
[----:B------:R-:W-:Y:S02]  /*2670*/  LEA R40, P0, R42, R6, 0x1 ;  /* 0x000000062a287211 */ /* 0x000fe400078008ff */
[----:B------:R-:W-:Y:S01]  /*2680*/  F2FP.F16.F32.PACK_AB R39, RZ, R32 ;  /* 0x00000020ff27723e */ /* 0x000fe200000000ff */
[----:B------:R-:W-:Y:S01]  /*2690*/  IMAD.IADD R32, R55, 0x1, R43 ;  /* 0x0000000137207824 */ /* 0x000fe200078e022b */
[----:B------:R-:W-:-:S03]  /*26a0*/  SHF.L.U64.HI R43, R12, 0x3, R13 ;  /* 0x000000030c2b7819 */ /* 0x000fc6000001020d */
[----:B------:R0:W-:Y:S01]  /*26b0*/  @P2 STG.E.U16 desc[UR38][R14.64], R39 ;  /* 0x000000270e002986 */ /* 0x0001e2000c101526 */
[----:B------:R-:W-:Y:S01]  /*26c0*/  LEA.HI.X R41, R42, R7, R32, 0x1, P0 ;  /* 0x000000072a297211 */ /* 0x000fe200000f0c20 */
[----:B------:R-:W-:Y:S01]  /*26d0*/  IMAD.SHL.U32 R42, R12, 0x8, RZ ;  /* 0x000000080c2a7824 */ /* 0x000fe200078e00ff */
[----:B------:R-:W-:Y:S06]  /*26e0*/  @!P1 BRA `(.L_x_35) ;  /* 0x0000000000049947 */ /* 0x000fec0003800000 */
[----:B------:R1:W5:Y:S02]  /*26f0*/  LDG.E.LTC128B.U16 R9, desc[UR38][R40.64+0x2] ;  /* 0x0000022628097981 */ /* 0x000364000c1e1520 */
.L_x_35:
[----:B------:R-:W-:Y:S05]  /*2700*/  BSYNC B1 ;  /* 0x0000000000017941 */ /* 0x000fea0003800000 */
.L_x_34:
[----:B-----5:R-:W-:Y:S01]  /*2710*/  HADD2.F32 R32, -RZ, R9.H0_H0 ;  /* 0x20000009ff207230 */ /* 0x020fe20000004100 */
[----:B------:R-:W-:Y:S01]  /*2720*/  ISETP.GT.AND P0, PT, R56, 0x8, PT ;  /* 0x000000083800780c */ /* 0x000fe20003f04270 */
[----:B------:R-:W-:Y:S01]  /*2730*/  IMAD.WIDE.U32 R44, R10, R12, R42 ;  /* 0x0000000c0a2c7225 */ /* 0x000fe200078e002a */
[----:B------:R-:W-:Y:S03]  /*2740*/  BSSY B1, `(.L_x_36) ;  /* 0x000000d000017945 */ /* 0x000fe60003800000 */
[----:B------:R-:W-:Y:S01]  /*2750*/  FMUL R32, R32, R37 ;  /* 0x0000002520207220 */ /* 0x000fe20000400000 */
[----:B------:R-:W-:Y:S01]  /*2760*/  ISETP.GT.AND P2, PT, R58, RZ, P0 ;  /* 0x000000ff3a00720c */ /* 0x000fe20000744270 */
[----:B------:R-:W-:Y:S02]  /*2770*/  IMAD.IADD R47, R57, 0x1, R45 ;  /* 0x00000001392f7824 */ /* 0x000fe400078e022d */
[----:B------:R-:W-:Y:S01]  /*2780*/  FFMA R32, R33, R36, R32 ;  /* 0x0000002421207223 */ /* 0x000fe20000000020 */
[----:B------:R-:W-:-:S04]  /*2790*/  IADD3 R33, P3, R48, R44, RZ ;  /* 0x0000002c30217210 */ /* 0x000fc80007f7e0ff */
[----:B0-----:R-:W-:Y:S01]  /*27a0*/  F2FP.F16.F32.PACK_AB R39, RZ, R32 ;  /* 0x00000020ff27723e */ /* 0x001fe200000000ff */
[----:B-1----:R-:W-:Y:S01]  /*27b0*/  IMAD.X R40, R47, 0x1, R21, P3 ;  /* 0x000000012f287824 */ /* 0x002fe200018e0615 */
[----:B------:R-:W-:-:S03]  /*27c0*/  LEA R32, P3, R33, R6, 0x1 ;  /* 0x0000000621207211 */ /* 0x000fc600078608ff */
[----:B------:R0:W-:Y:S01]  /*27d0*/  @P1 STG.E.U16 desc[UR38][R14.64+0x2], R39 ;  /* 0x000002270e001986 */ /* 0x0001e2000c101526 */
[----:B------:R-:W-:Y:S01]  /*27e0*/  LEA.HI.X R33, R33, R7, R40, 0x1, P3 ;  /* 0x0000000721217211 */ /* 0x000fe200018f0c28 */
[----:B------:R-:W-:Y:S08]  /*27f0*/  @!P2 BRA `(.L_x_37) ;  /* 0x000000000004a947 */ /* 0x000ff00003800000 */
[----:B------:R1:W5:Y:S02]  /*2800*/  LDG.E.LTC128B.U16 R9, desc[UR38][R32.64] ;  /* 0x0000002620097981 */ /* 0x000364000c1e1520 */
.L_x_37:
[----:B------:R-:W-:Y:S05]  /*2810*/  BSYNC B1 ;  /* 0x0000000000017941 */ /* 0x000fea0003800000 */
.L_x_36:
[----:B-----5:R-:W-:Y:S01]  /*2820*/  HADD2.F32 R40, -RZ, R9.H0_H0 ;  /* 0x20000009ff287230 */ /* 0x020fe20000004100 */
[----:B-1----:R-:W-:Y:S01]  /*2830*/  IADD3 R32, P1, R4, R44, RZ ;  /* 0x0000002c04207210 */ /* 0x002fe20007f3e0ff */
[----:B------:R-:W-:Y:S01]  /*2840*/  BSSY B1, `(.L_x_38) ;  /* 0x000000f000017945 */ /* 0x000fe20003800000 */
[----:B------:R-:W-:Y:S02]  /*2850*/  ISETP.GT.AND P0, PT, R58, 0x1, P0 ;  /* 0x000000013a00780c */ /* 0x000fe40000704270 */
[----:B0-----:R-:W-:Y:S01]  /*2860*/  FMUL R39, R40, R37 ;  /* 0x0000002528277220 */ /* 0x001fe20000400000 */
[----:B------:R-:W-:Y:S01]  /*2870*/  IMAD.X R33, R5, 0x1, R47, P1 ;  /* 0x0000000105217824 */ /* 0x000fe200008e062f */
[----:B------:R-:W-:Y:S02]  /*2880*/  LEA R14, P1, R2, R14, 0x4 ;  /* 0x0000000e020e7211 */ /* 0x000fe400078220ff */
[----:B------:R-:W-:Y:S01]  /*2890*/  FFMA R39, R34, R36, R39 ;  /* 0x0000002422277223 */ /* 0x000fe20000000027 */
[----:B------:R-:W-:Y:S01]  /*28a0*/  IMAD.WIDE.U32 R32, R29, R8, R32 ;  /* 0x000000081d207225 */ /* 0x000fe200078e0020 */
[----:B------:R-:W-:-:S03]  /*28b0*/  LEA.HI.X R15, R2, R15, R3, 0x4, P1 ;  /* 0x0000000f020f7211 */ /* 0x000fc600008f2403 */
[----:B------:R-:W-:Y:S01]  /*28c0*/  F2FP.F16.F32.PACK_AB R39, RZ, R39 ;  /* 0x00000027ff27723e */ /* 0x000fe200000000ff */
[----:B------:R-:W-:Y:S01]  /*28d0*/  IMAD.IADD R33, R55, 0x1, R33 ;  /* 0x0000000137217824 */ /* 0x000fe200078e0221 */
[----:B------:R-:W-:-:S03]  /*28e0*/  LEA R40, P1, R32, R6, 0x1 ;  /* 0x0000000620287211 */ /* 0x000fc600078208ff */
[----:B------:R0:W-:Y:S01]  /*28f0*/  @P2 STG.E.U16 desc[UR38][R14.64], R39 ;  /* 0x000000270e002986 */ /* 0x0001e2000c101526 */
[----:B------:R-:W-:Y:S01]  /*2900*/  LEA.HI.X R41, R32, R7, R33, 0x1, P1 ;  /* 0x0000000720297211 */ /* 0x000fe200008f0c21 */
[----:B------:R-:W-:Y:S08]  /*2910*/  @!P0 BRA `(.L_x_39) ;  /* 0x0000000000048947 */ /* 0x000ff00003800000 */
[----:B------:R1:W5:Y:S02]  /*2920*/  LDG.E.LTC128B.U16 R9, desc[UR38][R40.64+0x2] ;  /* 0x0000022628097981 */ /* 0x000364000c1e1520 */
.L_x_39:
[----:B------:R-:W-:Y:S05]  /*2930*/  BSYNC B1 ;  /* 0x0000000000017941 */ /* 0x000fea0003800000 */
.L_x_38:
[----:B------:R-:W-:Y:S01]  /*2940*/  IMAD.MOV.U32 R32, RZ, RZ, R44 ;  /* 0x000000ffff207224 */ /* 0x000fe200078e002c */
[----:B------:R-:W-:Y:S01]  /*2950*/  ISETP.GT.AND P1, PT, R56, 0x80, PT ;  /* 0x000000803800780c */ /* 0x000fe20003f24270 */
[----:B------:R-:W-:Y:S02]  /*2960*/  IMAD.MOV.U32 R33, RZ, RZ, R47 ;  /* 0x000000ffff217224 */ /* 0x000fe400078e002f */
[----:B-----5:R-:W-:Y:S01]  /*2970*/  HADD2.F32 R34, -RZ, R9.H0_H0 ;  /* 0x20000009ff227230 */ /* 0x020fe20000004100 */
[----:B------:R-:W-:Y:S01]  /*2980*/  ISETP.GT.AND P2, PT, R58, RZ, P1 ;  /* 0x000000ff3a00720c */ /* 0x000fe20000f44270 */
[----:B------:R-:W-:-:S04]  /*2990*/  IMAD.WIDE.U32 R50, R12, 0x78, R32 ;  /* 0x000000780c327825 */ /* 0x000fc800078e0020 */
[----:B------:R-:W-:Y:S01]  /*29a0*/  FMUL R34, R34, R37 ;  /* 0x0000002522227220 */ /* 0x000fe20000400000 */
[----:B------:R-:W-:Y:S01]  /*29b0*/  IMAD R45, R13, 0x78, RZ ;  /* 0x000000780d2d7824 */ /* 0x000fe200078e02ff */
[----:B------:R-:W-:Y:S01]  /*29c0*/  IADD3 R13, P3, R48, R50, RZ ;  /* 0x00000032300d7210 */ /* 0x000fe20007f7e0ff */
[----:B------:R-:W-:Y:S02]  /*29d0*/  IMAD.MOV.U32 R52, RZ, RZ, R14 ;  /* 0x000000ffff347224 */ /* 0x000fe400078e000e */
[----:B------:R-:W-:Y:S01]  /*29e0*/  FFMA R34, R35, R36, R34 ;  /* 0x0000002423227223 */ /* 0x000fe20000000022 */
[----:B------:R-:W-:Y:S02]  /*29f0*/  IMAD.IADD R59, R51, 0x1, R45 ;  /* 0x00000001333b7824 */ /* 0x000fe400078e022d */
[----:B------:R-:W-:Y:S02]  /*2a00*/  IMAD.MOV.U32 R53, RZ, RZ, R15 ;  /* 0x000000ffff357224 */ /* 0x000fe400078e000f */
[----:B-1----:R-:W-:Y:S01]  /*2a10*/  IMAD.X R40, R59, 0x1, R21, P3 ;  /* 0x000000013b287824 */ /* 0x002fe200018e0615 */
[----:B------:R-:W-:-:S02]  /*2a20*/  LEA R32, P3, R13, R6, 0x1 ;  /* 0x000000060d207211 */ /* 0x000fc400078608ff */
[----:B------:R-:W-:Y:S02]  /*2a30*/  F2FP.F16.F32.PACK_AB R34, RZ, R34 ;  /* 0x00000022ff22723e */ /* 0x000fe400000000ff */
[----:B------:R-:W-:Y:S02]  /*2a40*/  LEA.HI.X R33, R13, R7, R40, 0x1, P3 ;  /* 0x000000070d217211 */ /* 0x000fe400018f0c28 */
[----:B------:R-:W-:Y:S02]  /*2a50*/  PRMT R35, R34, 0x7610, R35 ;  /* 0x0000761022237816 */ /* 0x000fe40000000023 */
[----:B------:R-:W-:-:S03]  /*2a60*/  PRMT R13, R9, 0x7610, R13 ;  /* 0x00007610090d7816 */ /* 0x000fc6000000000d */
[----:B------:R1:W-:Y:S04]  /*2a70*/  @P0 STG.E.U16 desc[UR38][R52.64+0x2], R35 ;  /* 0x0000022334000986 */ /* 0x0003e8000c101526 */
[----:B------:R2:W3:Y:S01]  /*2a80*/  @P2 LDG.E.LTC128B.U16 R13, desc[UR38][R32.64] ;  /* 0x00000026200d2981 */ /* 0x0004e2000c1e1520 */
[----:B0-----:R-:W-:Y:S01]  /*2a90*/  IMAD R39, R3, 0xf0, RZ ;  /* 0x000000f003277824 */ /* 0x001fe200078e02ff */
[----:B------:R-:W-:Y:S01]  /*2aa0*/  BSSY B1, `(.L_x_40) ;  /* 0x0000016000017945 */ /* 0x000fe20003800000 */
[----:B-1----:R-:W-:-:S04]  /*2ab0*/  IMAD.WIDE.U32 R34, R12, 0x78, R42 ;  /* 0x000000780c227825 */ /* 0x002fc800078e002a */
[----:B------:R-:W-:Y:S02]  /*2ac0*/  IMAD.IADD R45, R45, 0x1, R35 ;  /* 0x000000012d2d7824 */ /* 0x000fe400078e0223 */
[----:B------:R-:W-:Y:S02]  /*2ad0*/  IMAD.MOV.U32 R44, RZ, RZ, R34 ;  /* 0x000000ffff2c7224 */ /* 0x000fe400078e0022 */
[----:B------:R-:W-:-:S04]  /*2ae0*/  IMAD.WIDE.U32 R52, R2, 0xf0, R52 ;  /* 0x000000f002347825 */ /* 0x000fc800078e0034 */
[----:B------:R-:W-:-:S04]  /*2af0*/  IMAD.WIDE.U32 R40, R10, R12, R44 ;  /* 0x0000000c0a287225 */ /* 0x000fc800078e002c */
[----:B--2---:R-:W-:Y:S01]  /*2b00*/  IMAD.IADD R33, R53, 0x1, R39 ;  /* 0x0000000135217824 */ /* 0x004fe200078e0227 */
[----:B------:R-:W-:Y:S01]  /*2b10*/  IADD3 R40, P0, R4, R40, RZ ;  /* 0x0000002804287210 */ /* 0x000fe20007f1e0ff */
[----:B------:R-:W-:-:S03]  /*2b20*/  @P2 IMAD.MOV.U32 R32, RZ, RZ, R52 ;  /* 0x000000ffff202224 */ /* 0x000fc600078e0034 */
[----:B------:R-:W-:Y:S02]  /*2b30*/  IADD3.X R41, R5, R57, R41, P0, !PT ;  /* 0x0000003905297210 */ /* 0x000fe400007fe429 */
[----:B------:R-:W-:Y:S01]  /*2b40*/  ISETP.GT.AND P0, PT, R58, 0x1, P1 ;  /* 0x000000013a00780c */ /* 0x000fe20000f04270 */
[----:B------:R-:W-:-:S04]  /*2b50*/  IMAD.WIDE.U32 R40, R29, R8, R40 ;  /* 0x000000081d287225 */ /* 0x000fc800078e0028 */
[----:B---3--:R-:W-:-:S05]  /*2b60*/  HADD2.F32 R46, -RZ, R13.H0_H0 ;  /* 0x2000000dff2e7230 */ /* 0x008fca0000004100 */
[----:B------:R-:W-:Y:S01]  /*2b70*/  FMUL R9, R46, R37 ;  /* 0x000000252e097220 */ /* 0x000fe20000400000 */
[----:B------:R-:W-:-:S03]  /*2b80*/  LEA R46, P1, R40, R6, 0x1 ;  /* 0x00000006282e7211 */ /* 0x000fc600078208ff */
[----:B------:R-:W-:-:S05]  /*2b90*/  FFMA R9, R24, R36, R9 ;  /* 0x0000002418097223 */ /* 0x000fca0000000009 */
[----:B------:R-:W-:Y:S01]  /*2ba0*/  F2FP.F16.F32.PACK_AB R24, RZ, R9 ;  /* 0x00000009ff18723e */ /* 0x000fe200000000ff */
[----:B------:R-:W-:-:S04]  /*2bb0*/  IMAD.IADD R9, R55, 0x1, R41 ;  /* 0x0000000137097824 */ /* 0x000fc800078e0229 */
[----:B------:R0:W-:Y:S01]  /*2bc0*/  @P2 STG.E.U16 desc[UR38][R32.64], R24 ;  /* 0x0000001820002986 */ /* 0x0001e2000c101526 */
[----:B------:R-:W-:Y:S01]  /*2bd0*/  LEA.HI.X R47, R40, R7, R9, 0x1, P1 ;  /* 0x00000007282f7211 */ /* 0x000fe200008f0c09 */
[----:B------:R-:W-:Y:S06]  /*2be0*/  @!P0 BRA `(.L_x_41) ;  /* 0x0000000000048947 */ /* 0x000fec0003800000 */
[----:B------:R1:W5:Y:S02]  /*2bf0*/  LDG.E.LTC128B.U16 R13, desc[UR38][R46.64+0x2] ;  /* 0x000002262e0d7981 */ /* 0x000364000c1e1520 */
.L_x_41:
[----:B------:R-:W-:Y:S05]  /*2c00*/  BSYNC B1 ;  /* 0x0000000000017941 */ /* 0x000fea0003800000 */
.L_x_40:
[----:B-----5:R-:W-:Y:S01]  /*2c10*/  HADD2.F32 R20, -RZ, R13.H0_H0 ;  /* 0x2000000dff147230 */ /* 0x020fe20000004100 */
[----:B------:R-:W-:Y:S02]  /*2c20*/  ISETP.GT.AND P1, PT, R56, 0x88, PT ;  /* 0x000000883800780c */ /* 0x000fe40003f24270 */
[----:B------:R-:W-:Y:S02]  /*2c30*/  IADD3 R48, P3, P4, R48, R50, R42 ;  /* 0x0000003230307210 */ /* 0x000fe40007c7e02a */
[----:B------:R-:W-:Y:S01]  /*2c40*/  FMUL R20, R20, R37 ;  /* 0x0000002514147220 */ /* 0x000fe20000400000 */
[----:B------:R-:W-:Y:S02]  /*2c50*/  ISETP.GT.AND P2, PT, R58, RZ, P1 ;  /* 0x000000ff3a00720c */ /* 0x000fe40000f44270 */
[----:B------:R-:W-:Y:S01]  /*2c60*/  IADD3.X R9, R21, R59, R43, P3, P4 ;  /* 0x0000003b15097210 */ /* 0x000fe20001fe842b */
[----:B------:R-:W-:Y:S01]  /*2c70*/  FFMA R20, R25, R36, R20 ;  /* 0x0000002419147223 */ /* 0x000fe20000000014 */
[----:B0-----:R-:W-:Y:S01]  /*2c80*/  LEA R24, P3, R48, R6, 0x1 ;  /* 0x0000000630187211 */ /* 0x001fe200078608ff */
[----:B------:R-:W-:-:S03]  /*2c90*/  IMAD.IADD R21, R39, 0x1, R53 ;  /* 0x0000000127157824 */ /* 0x000fc600078e0235 */
[----:B------:R-:W-:Y:S02]  /*2ca0*/  F2FP.F16.F32.PACK_AB R20, RZ, R20 ;  /* 0x00000014ff14723e */ /* 0x000fe400000000ff */
[----:B------:R-:W-:Y:S02]  /*2cb0*/  LEA.HI.X R25, R48, R7, R9, 0x1, P3 ;  /* 0x0000000730197211 */ /* 0x000fe400018f0c09 */
[----:B------:R-:W-:Y:S01]  /*2cc0*/  PRMT R11, R20, 0x7610, R11 ;  /* 0x00007610140b7816 */ /* 0x000fe2000000000b */
[----:B------:R-:W-:-:S05]  /*2cd0*/  @P0 IMAD.MOV.U32 R20, RZ, RZ, R52 ;  /* 0x000000ffff140224 */ /* 0x000fca00078e0034 */
[----:B------:R0:W-:Y:S04]  /*2ce0*/  @P0 STG.E.U16 desc[UR38][R20.64+0x2], R11 ;  /* 0x0000020b14000986 */ /* 0x0001e8000c101526 */
[----:B------:R-:W2:Y:S01]  /*2cf0*/  @P2 LDG.E.LTC128B.U16 R13, desc[UR38][R24.64] ;  /* 0x00000026180d2981 */ /* 0x000ea2000c1e1520 */
[----:B------:R-:W-:Y:S01]  /*2d00*/  IADD3 R34, P0, R42, R34, RZ ;  /* 0x000000222a227210 */ /* 0x000fe20007f1e0ff */
[----:B------:R-:W-:Y:S01]  /*2d10*/  BSSY B1, `(.L_x_42) ;  /* 0x0000015000017945 */ /* 0x000fe20003800000 */
[----:B------:R-:W-:Y:S02]  /*2d20*/  SHF.L.U64.HI R3, R2, 0x8, R3 ;  /* 0x0000000802037819 */ /* 0x000fe40000010203 */
[----:B------:R-:W-:Y:S01]  /*2d30*/  ISETP.GT.AND P1, PT, R58, 0x1, P1 ;  /* 0x000000013a00780c */ /* 0x000fe20000f24270 */
[----:B------:R-:W-:Y:S01]  /*2d40*/  IMAD.X R35, R45, 0x1, R43, P0 ;  /* 0x000000012d237824 */ /* 0x000fe200000e062b */
[----:B------:R-:W-:Y:S01]  /*2d50*/  LEA R2, P0, R2, R14, 0x8 ;  /* 0x0000000e02027211 */ /* 0x000fe200078040ff */
[----:B0-----:R-:W-:-:S04]  /*2d60*/  IMAD.WIDE.U32 R10, R10, R12, R34 ;  /* 0x0000000c0a0a7225 */ /* 0x001fc800078e0022 */
[----:B------:R-:W-:Y:S01]  /*2d70*/  IMAD.X R3, R3, 0x1, R15, P0 ;  /* 0x0000000103037824 */ /* 0x000fe200000e060f */
[----:B------:R-:W-:-:S04]  /*2d80*/  IADD3 R4, P3, R4, R10, RZ ;  /* 0x0000000a04047210 */ /* 0x000fc80007f7e0ff */
[----:B------:R-:W-:Y:S01]  /*2d90*/  IADD3.X R5, R5, R57, R11, P3, !PT ;  /* 0x0000003905057210 */ /* 0x000fe20001ffe40b */
[----:B--2---:R-:W-:-:S05]  /*2da0*/  HADD2.F32 R32, -RZ, R13.H0_H0 ;  /* 0x2000000dff207230 */ /* 0x004fca0000004100 */
[----:B------:R-:W-:-:S04]  /*2db0*/  FMUL R9, R32, R37 ;  /* 0x0000002520097220 */ /* 0x000fc80000400000 */
[----:B------:R-:W-:-:S05]  /*2dc0*/  FFMA R9, R26, R36, R9 ;  /* 0x000000241a097223 */ /* 0x000fca0000000009 */
[----:B------:R-:W-:-:S04]  /*2dd0*/  F2FP.F16.F32.PACK_AB R9, RZ, R9 ;  /* 0x00000009ff09723e */ /* 0x000fc800000000ff */
[----:B------:R-:W-:Y:S01]  /*2de0*/  PRMT R10, R9, 0x7610, R10 ;  /* 0x00007610090a7816 */ /* 0x000fe2000000000a */
[----:B------:R-:W-:-:S04]  /*2df0*/  IMAD.WIDE.U32 R8, R29, R8, R4 ;  /* 0x000000081d087225 */ /* 0x000fc800078e0004 */
[----:B------:R0:W-:Y:S01]  /*2e00*/  @P2 STG.E.U16 desc[UR38][R2.64], R10 ;  /* 0x0000000a02002986 */ /* 0x0001e2000c101526 */
[----:B------:R-:W-:Y:S01]  /*2e10*/  IMAD.IADD R4, R55, 0x1, R9 ;  /* 0x0000000137047824 */ /* 0x000fe200078e0209 */
[----:B------:R-:W-:-:S04]  /*2e20*/  LEA R6, P0, R8, R6, 0x1 ;  /* 0x0000000608067211 */ /* 0x000fc800078008ff */
[----:B------:R-:W-:Y:S01]  /*2e30*/  LEA.HI.X R7, R8, R7, R4, 0x1, P0 ;  /* 0x0000000708077211 */ /* 0x000fe200000f0c04 */
[----:B------:R-:W-:Y:S08]  /*2e40*/  @!P1 BRA `(.L_x_43) ;  /* 0x0000000000049947 */ /* 0x000ff00003800000 */
[----:B------:R2:W5:Y:S02]  /*2e50*/  LDG.E.LTC128B.U16 R13, desc[UR38][R6.64+0x2] ;  /* 0x00000226060d7981 */ /* 0x000564000c1e1520 */
.L_x_43:
[----:B------:R-:W-:Y:S05]  /*2e60*/  BSYNC B1 ;  /* 0x0000000000017941 */ /* 0x000fea0003800000 */
.L_x_42:
[----:B------:R-:W-:Y:S05]  /*2e70*/  @!P1 BRA `(.L_x_44) ;  /* 0x0000000000e49947 */ /* 0x000fea0003800000 */
[----:B-----5:R-:W-:-:S05]  /*2e80*/  HADD2.F32 R4, -RZ, R13.H0_H0 ;  /* 0x2000000dff047230 */ /* 0x020fca0000004100 */
[----:B------:R-:W-:-:S04]  /*2e90*/  FMUL R4, R4, R37 ;  /* 0x0000002504047220 */ /* 0x000fc80000400000 */
[----:B------:R-:W-:-:S05]  /*2ea0*/  FFMA R4, R27, R36, R4 ;  /* 0x000000241b047223 */ /* 0x000fca0000000004 */
[----:B------:R-:W-:-:S05]  /*2eb0*/  F2FP.F16.F32.PACK_AB R4, RZ, R4 ;  /* 0x00000004ff04723e */ /* 0x000fca00000000ff */
[----:B------:R3:W-:Y:S01]  /*2ec0*/  STG.E.U16 desc[UR38][R2.64+0x2], R4 ;  /* 0x0000020402007986 */ /* 0x0007e2000c101526 */
[----:B------:R-:W-:Y:S05]  /*2ed0*/  BRA `(.L_x_44) ;  /* 0x0000000000cc7947 */ /* 0x000fea0003800000 */
.L_x_33:
[----:B------:R-:W-:Y:S01]  /*2ee0*/  ISETP.GT.AND P3, PT, R56, RZ, PT ;  /* 0x000000ff3800720c */ /* 0x000fe20003f64270 */
[----:B------:R-:W-:Y:S01]  /*2ef0*/  ULDC.64 UR4, c[0x0][0x5c0] ;  /* 0x0001700000047ab9 */ /* 0x000fe20000000a00 */
[-C--:B------:R-:W-:Y:S01]  /*2f00*/  FMUL R32, R32, R36.reuse ;  /* 0x0000002420207220 */ /* 0x080fe20000400000 */
[----:B------:R-:W-:Y:S01]  /*2f10*/  LEA R4, P5, R44, UR4, 0x1 ;  /* 0x000000042c047c11 */ /* 0x000fe2000f8a08ff */
[-C--:B------:R-:W-:Y:S01]  /*2f20*/  FMUL R33, R33, R36.reuse ;  /* 0x0000002421217220 */ /* 0x080fe20000400000 */
[----:B------:R-:W-:Y:S01]  /*2f30*/  ISETP.GT.AND P4, PT, R58, RZ, P3 ;  /* 0x000000ff3a00720c */ /* 0x000fe20001f84270 */
[----:B------:R-:W-:Y:S01]  /*2f40*/  FMUL R34, R34, R36 ;  /* 0x0000002422227220 */ /* 0x000fe20000400000 */
[----:B------:R-:W-:Y:S01]  /*2f50*/  F2FP.F16.F32.PACK_AB R32, RZ, R32 ;  /* 0x00000020ff20723e */ /* 0x000fe200000000ff */
[-C--:B------:R-:W-:Y:S01]  /*2f60*/  FMUL R35, R35, R36.reuse ;  /* 0x0000002423237220 */ /* 0x080fe20000400000 */
[----:B------:R-:W-:Y:S01]  /*2f70*/  LEA.HI.X R5, R44, UR5, R39, 0x1, P5 ;  /* 0x000000052c057c11 */ /* 0x000fe2000a8f0c27 */
[-C--:B------:R-:W-:Y:S01]  /*2f80*/  FMUL R24, R24, R36.reuse ;  /* 0x0000002418187220 */ /* 0x080fe20000400000 */
[----:B------:R-:W-:Y:S01]  /*2f90*/  ISETP.GT.AND P3, PT, R58, 0x1, P3 ;  /* 0x000000013a00780c */ /* 0x000fe20001f64270 */
[----:B------:R-:W-:Y:S01]  /*2fa0*/  IMAD R11, R3, 0xf0, RZ ;  /* 0x000000f0030b7824 */ /* 0x000fe200078e02ff */
[----:B------:R-:W-:Y:S01]  /*2fb0*/  ISETP.GT.AND P1, PT, R56, 0x8, PT ;  /* 0x000000083800780c */ /* 0x000fe20003f24270 */
[-C--:B------:R-:W-:Y:S01]  /*2fc0*/  FMUL R25, R25, R36.reuse ;  /* 0x0000002419197220 */ /* 0x080fe20000400000 */
[----:B------:R-:W-:Y:S01]  /*2fd0*/  F2FP.F16.F32.PACK_AB R33, RZ, R33 ;  /* 0x00000021ff21723e */ /* 0x000fe200000000ff */
[----:B------:R-:W-:Y:S01]  /*2fe0*/  FMUL R26, R26, R36 ;  /* 0x000000241a1a7220 */ /* 0x000fe20000400000 */
[----:B------:R-:W-:Y:S01]  /*2ff0*/  LEA R6, P5, R2, R4, 0x4 ;  /* 0x0000000402067211 */ /* 0x000fe200078a20ff */
[----:B------:R-:W-:Y:S01]  /*3000*/  @P4 STG.E.U16 desc[UR38][R4.64], R32 ;  /* 0x0000002004004986 */ /* 0x000fe2000c101526 */
[----:B------:R-:W-:Y:S01]  /*3010*/  ISETP.GT.AND P4, PT, R58, RZ, P1 ;  /* 0x000000ff3a00720c */ /* 0x000fe20000f84270 */
[----:B------:R-:W-:Y:S01]  /*3020*/  FMUL R27, R27, R36 ;  /* 0x000000241b1b7220 */ /* 0x000fe20000400000 */
[----:B------:R-:W-:-:S02]  /*3030*/  ISETP.GT.AND P2, PT, R56, 0x80, PT ;  /* 0x000000803800780c */ /* 0x000fc40003f44270 */
[----:B------:R-:W-:Y:S01]  /*3040*/  F2FP.F16.F32.PACK_AB R34, RZ, R34 ;  /* 0x00000022ff22723e */ /* 0x000fe200000000ff */
[----:B------:R0:W-:Y:S01]  /*3050*/  @P3 STG.E.U16 desc[UR38][R4.64+0x2], R33 ;  /* 0x0000022104003986 */ /* 0x0001e2000c101526 */
[----:B------:R-:W-:Y:S02]  /*3060*/  LEA.HI.X R7, R2, R5, R3, 0x4, P5 ;  /* 0x0000000502077211 */ /* 0x000fe400028f2403 */
[----:B------:R-:W-:Y:S02]  /*3070*/  ISETP.GT.AND P3, PT, R58, RZ, P2 ;  /* 0x000000ff3a00720c */ /* 0x000fe40001764270 */
[----:B------:R-:W-:Y:S02]  /*3080*/  ISETP.GT.AND P0, PT, R56, 0x88, PT ;  /* 0x000000883800780c */ /* 0x000fe40003f04270 */
[C---:B------:R-:W-:Y:S01]  /*3090*/  ISETP.GT.AND P1, PT, R58.reuse, 0x1, P1 ;  /* 0x000000013a00780c */ /* 0x040fe20000f24270 */
[----:B------:R-:W-:Y:S01]  /*30a0*/  @P4 STG.E.U16 desc[UR38][R6.64], R34 ;  /* 0x0000002206004986 */ /* 0x000fe2000c101526 */
[----:B------:R-:W-:-:S02]  /*30b0*/  ISETP.GT.AND P4, PT, R58, RZ, P0 ;  /* 0x000000ff3a00720c */ /* 0x000fc40000784270 */
[----:B------:R-:W-:Y:S01]  /*30c0*/  ISETP.GT.AND P0, PT, R58, 0x1, P0 ;  /* 0x000000013a00780c */ /* 0x000fe20000704270 */
[----:B0-----:R-:W-:Y:S01]  /*30d0*/  IMAD.WIDE.U32 R4, R2, 0xf0, R6 ;  /* 0x000000f002047825 */ /* 0x001fe200078e0006 */
[----:B------:R-:W-:Y:S02]  /*30e0*/  ISETP.GT.AND P2, PT, R58, 0x1, P2 ;  /* 0x000000013a00780c */ /* 0x000fe40001744270 */
[C---:B------:R-:W-:Y:S01]  /*30f0*/  SHF.L.U64.HI R9, R2.reuse, 0x8, R3 ;  /* 0x0000000802097819 */ /* 0x040fe20000010203 */
[C-C-:B------:R-:W-:Y:S01]  /*3100*/  IMAD.IADD R3, R11.reuse, 0x1, R5.reuse ;  /* 0x000000010b037824 */ /* 0x140fe200078e0205 */
[----:B------:R-:W-:Y:S01]  /*3110*/  LEA R8, P5, R2, R6, 0x8 ;  /* 0x0000000602087211 */ /* 0x000fe200078a40ff */
[----:B------:R-:W-:Y:S01]  /*3120*/  @P3 IMAD.MOV.U32 R2, RZ, RZ, R4 ;  /* 0x000000ffff023224 */ /* 0x000fe200078e0004 */
[----:B------:R-:W-:Y:S01]  /*3130*/  F2FP.F16.F32.PACK_AB R35, RZ, R35 ;  /* 0x00000023ff23723e */ /* 0x000fe200000000ff */
[----:B------:R-:W-:Y:S01]  /*3140*/  IMAD.IADD R5, R11, 0x1, R5 ;  /* 0x000000010b057824 */ /* 0x000fe200078e0205 */
[----:B------:R-:W-:Y:S01]  /*3150*/  F2FP.F16.F32.PACK_AB R24, RZ, R24 ;  /* 0x00000018ff18723e */ /* 0x000fe200000000ff */
[----:B------:R-:W-:Y:S01]  /*3160*/  IMAD.X R9, R9, 0x1, R7, P5 ;  /* 0x0000000109097824 */ /* 0x000fe200028e0607 */
[----:B------:R-:W-:Y:S01]  /*3170*/  F2FP.F16.F32.PACK_AB R25, RZ, R25 ;  /* 0x00000019ff19723e */ /* 0x000fe200000000ff */
[----:B------:R-:W-:Y:S01]  /*3180*/  @P1 STG.E.U16 desc[UR38][R6.64+0x2], R35 ;  /* 0x0000022306001986 */ /* 0x000fe2000c101526 */
[----:B------:R-:W-:-:S02]  /*3190*/  F2FP.F16.F32.PACK_AB R26, RZ, R26 ;  /* 0x0000001aff1a723e */ /* 0x000fc400000000ff */
[----:B------:R-:W-:Y:S01]  /*31a0*/  F2FP.F16.F32.PACK_AB R27, RZ, R27 ;  /* 0x0000001bff1b723e */ /* 0x000fe200000000ff */
[----:B------:R0:W-:Y:S04]  /*31b0*/  @P3 STG.E.U16 desc[UR38][R2.64], R24 ;  /* 0x0000001802003986 */ /* 0x0001e8000c101526 */
[----:B------:R4:W-:Y:S04]  /*31c0*/  @P2 STG.E.U16 desc[UR38][R4.64+0x2], R25 ;  /* 0x0000021904002986 */ /* 0x0009e8000c101526 */
[----:B------:R4:W-:Y:S01]  /*31d0*/  @P4 STG.E.U16 desc[UR38][R8.64], R26 ;  /* 0x0000001a08004986 */ /* 0x0009e2000c101526 */
[----:B0-----:R-:W-:-:S02]  /*31e0*/  @P0 IMAD.MOV.U32 R2, RZ, RZ, R8 ;  /* 0x000000ffff020224 */ /* 0x001fc400078e0008 */
[----:B------:R-:W-:-:S05]  /*31f0*/  @P0 IMAD.MOV.U32 R3, RZ, RZ, R9 ;  /* 0x000000ffff030224 */ /* 0x000fca00078e0009 */
[----:B------:R4:W-:Y:S02]  /*3200*/  @P0 STG.E.U16 desc[UR38][R2.64+0x2], R27 ;  /* 0x0000021b02000986 */ /* 0x0009e4000c101526 */
.L_x_44:
[----:B------:R-:W-:Y:S05]  /*3210*/  BSYNC B0 ;  /* 0x0000000000007941 */ /* 0x000fea0003800000 */
.L_x_32:
[----:B------:R-:W-:Y:S01]  /*3220*/  IADD3 R18, P0, R18, UR36, RZ ;  /* 0x0000002412127c10 */ /* 0x000fe2000ff1e0ff */
[----:B------:R-:W-:Y:S01]  /*3230*/  ULDC.64 UR4, c[0x0][0x650] ;  /* 0x0001940000047ab9 */ /* 0x000fe20000000a00 */
[----:B0--34-:R-:W-:Y:S01]  /*3240*/  PRMT R2, RZ, 0x7610, R2 ;  /* 0x00007610ff027816 */ /* 0x019fe20000000002 */
[----:B------:R-:W-:Y:S01]  /*3250*/  IMAD.MOV.U32 R40, RZ, RZ, -0x1 ;  /* 0xffffffffff287424 */ /* 0x000fe200078e00ff */
[----:B------:R-:W-:Y:S01]  /*3260*/  IADD3.X R19, R19, UR42, RZ, P0, !PT ;  /* 0x0000002a13137c10 */ /* 0x000fe200087fe4ff */
[----:B------:R-:W-:Y:S01]  /*3270*/  IMAD.MOV.U32 R29, RZ, RZ, -0x1 ;  /* 0xffffffffff1d7424 */ /* 0x000fe200078e00ff */
[----:B------:R-:W-:-:S04]  /*3280*/  ISETP.GE.U32.AND P0, PT, R18, UR4, PT ;  /* 0x0000000412007c0c */ /* 0x000fc8000bf06070 */
[----:B------:R-:W-:-:S13]  /*3290*/  ISETP.GE.U32.AND.EX P0, PT, R19, UR5, PT, P0 ;  /* 0x0000000513007c0c */ /* 0x000fda000bf06100 */
[----:B------:R-:W-:Y:S05]  /*32a0*/  @P0 BRA `(.L_x_45) ;  /* 0x0000000400640947 */ /* 0x000fea0003800000 */
[----:B------:R-:W0:Y:S01]  /*32b0*/  S2R R10, SR_CTAID.X ;  /* 0x00000000000a7919 */ /* 0x000e220000002500 */
[----:B------:R-:W3:Y:S01]  /*32c0*/  LDC.64 R8, c[0x0][0x628] ;  /* 0x00018a00ff087b82 */ /* 0x000ee20000000a00 */
[----:B------:R-:W-:Y:S01]  /*32d0*/  ULDC UR4, c[0x0][0x150] ;  /* 0x0000540000047ab9 */ /* 0x000fe20000000800 */
[----:B--2---:R-:W-:Y:S01]  /*32e0*/  IMAD.MOV.U32 R6, RZ, RZ, R18 ;  /* 0x000000ffff067224 */ /* 0x004fe200078e0012 */
[----:B------:R-:W2:Y:S01]  /*32f0*/  S2R R20, SR_CTAID.Y ;  /* 0x0000000000147919 */ /* 0x000ea20000002600 */
[----:B------:R-:W-:-:S04]  /*3300*/  IMAD.MOV.U32 R7, RZ, RZ, R19 ;  /* 0x000000ffff077224 */ /* 0x000fc800078e0013 */
[----:B------:R-:W4:Y:S08]  /*3310*/  LDC R15, c[0x0][0x144] ;  /* 0x00005100ff0f7b82 */ /* 0x000f300000000800 */
[----:B------:R-:W1:Y:S08]  /*3320*/  LDC R0, c[0x0][0x630] ;  /* 0x00018c00ff007b82 */ /* 0x000e700000000800 */
[----:B-----5:R-:W1:Y:S01]  /*3330*/  LDC.64 R12, c[0x0][0x620] ;  /* 0x00018800ff0c7b82 */ /* 0x020e620000000a00 */
[----:B---3--:R-:W-:-:S04]  /*3340*/  ISETP.NE.U32.AND P0, PT, R8, RZ, PT ;  /* 0x000000ff0800720c */ /* 0x008fc80003f05070 */
[----:B------:R-:W-:Y:S02]  /*3350*/  ISETP.NE.AND.EX P0, PT, R9, RZ, PT, P0 ;  /* 0x000000ff0900720c */ /* 0x000fe40003f05300 */
[----:B0-----:R-:W-:-:S05]  /*3360*/  I2FP.F32.U32 R2, R10 ;  /* 0x0000000a00027245 */ /* 0x001fca0000201000 */
[----:B------:R-:W-:-:S04]  /*3370*/  FMUL R2, R2, UR4 ;  /* 0x0000000402027c20 */ /* 0x000fc80008400000 */
[----:B------:R0:W3:Y:S02]  /*3380*/  F2I.U32.TRUNC.NTZ R14, R2 ;  /* 0x00000002000e7305 */ /* 0x0000e4000020f000 */
[----:B--2-4-:R-:W-:Y:S05]  /*3390*/  @!P0 BRA `(.L_x_46) ;  /* 0x0000000000288947 */ /* 0x014fea0003800000 */
[----:B------:R-:W2:Y:S02]  /*33a0*/  LDC R3, c[0x0][0x634] ;  /* 0x00018d00ff037b82 */ /* 0x000ea40000000800 */
[----:B--2---:R-:W-:-:S05]  /*33b0*/  IADD3 R7, P0, R18, R3, RZ ;  /* 0x0000000312077210 */ /* 0x004fca0007f1e0ff */
[----:B------:R-:W-:-:S04]  /*33c0*/  IMAD.X R11, RZ, RZ, R19, P0 ;  /* 0x000000ffff0b7224 */ /* 0x000fc800000e0613 */
[----:B0-----:R-:W-:-:S04]  /*33d0*/  IMAD.WIDE.U32 R2, R11, R8, RZ ;  /* 0x000000080b027225 */ /* 0x001fc800078e00ff */
[----:B------:R-:W-:-:S04]  /*33e0*/  IMAD.WIDE.U32 R4, P0, R7, R9, R2 ;  /* 0x0000000907047225 */ /* 0x000fc80007800002 */
[----:B------:R-:W-:-:S04]  /*33f0*/  IMAD.WIDE.U32 R2, R7, R8, RZ ;  /* 0x0000000807027225 */ /* 0x000fc800078e00ff */
[----:B------:R-:W-:Y:S01]  /*3400*/  IMAD.X R7, RZ, RZ, RZ, P0 ;  /* 0x000000ffff077224 */ /* 0x000fe200000e06ff */
[----:B------:R-:W-:Y:S01]  /*3410*/  IADD3 RZ, P0, R3, R4, RZ ;  /* 0x0000000403ff7210 */ /* 0x000fe20007f1e0ff */
[----:B------:R-:W-:-:S04]  /*3420*/  IMAD.MOV.U32 R6, RZ, RZ, R5 ;  /* 0x000000ffff067224 */ /* 0x000fc800078e0005 */
[----:B------:R-:W-:-:S08]  /*3430*/  IMAD.WIDE.U32.X R6, R11, R9, R6, P0 ;  /* 0x000000090b067225 */ /* 0x000fd000000e0406 */
.L_x_46:
[----:B------:R-:W2:Y:S01]  /*3440*/  LDC.64 R26, c[0x0][0x640] ;  /* 0x00019000ff1a7b82 */ /* 0x000ea20000000a00 */
[-CC-:B-1----:R-:W-:Y:S01]  /*3450*/  SHF.R.U64 R29, R6, R0.reuse, R7.reuse ;  /* 0x00000000061d7219 */ /* 0x182fe20000001207 */
[----:B---3--:R-:W-:Y:S01]  /*3460*/  IMAD.MOV R14, RZ, RZ, -R14 ;  /* 0x000000ffff0e7224 */ /* 0x008fe200078e0a0e */
[----:B------:R-:W-:Y:S01]  /*3470*/  SHF.R.U32.HI R0, RZ, R0, R7 ;  /* 0x00000000ff007219 */ /* 0x000fe20000011607 */
[----:B------:R-:W-:Y:S01]  /*3480*/  ULDC UR4, c[0x0][0x154] ;  /* 0x0000550000047ab9 */ /* 0x000fe20000000800 */
[----:B------:R-:W-:Y:S01]  /*3490*/  IADD3 R5, P0, RZ, -R29, RZ ;  /* 0x8000001dff057210 */ /* 0x000fe20007f1e0ff */
[----:B------:R-:W-:Y:S02]  /*34a0*/  IMAD R15, R15, R14, R10 ;  /* 0x0000000e0f0f7224 */ /* 0x000fe400078e020a */
[----:B------:R-:W1:Y:S01]  /*34b0*/  LDC R4, c[0x0][0x618] ;  /* 0x00018600ff047b82 */ /* 0x000e620000000800 */
[----:B------:R-:W-:Y:S02]  /*34c0*/  IMAD.MOV.U32 R7, RZ, RZ, 0x1 ;  /* 0x00000001ff077424 */ /* 0x000fe400078e00ff */
[----:B------:R-:W-:-:S04]  /*34d0*/  IMAD.X R3, RZ, RZ, ~R0, P0 ;  /* 0x000000ffff037224 */ /* 0x000fc800000e0e00 */
[-C--:B------:R-:W-:Y:S01]  /*34e0*/  IMAD R0, R3, R12.reuse, RZ ;  /* 0x0000000c03007224 */ /* 0x080fe200078e02ff */
[----:B------:R-:W3:Y:S01]  /*34f0*/  LDC R6, c[0x0][0x608] ;  /* 0x00018200ff067b82 */ /* 0x000ee20000000800 */
[----:B0-----:R-:W-:-:S04]  /*3500*/  IMAD.WIDE.U32 R2, R5, R12, R18 ;  /* 0x0000000c05027225 */ /* 0x001fc800078e0012 */
[----:B------:R-:W-:Y:S01]  /*3510*/  IMAD R5, R5, R13, R0 ;  /* 0x0000000d05057224 */ /* 0x000fe200078e0200 */
[----:B------:R-:W-:Y:S02]  /*3520*/  I2FP.F32.U32 R0, R20 ;  /* 0x0000001400007245 */ /* 0x000fe40000201000 */
[----:B------:R-:W0:Y:S01]  /*3530*/  LDC R24, c[0x0][0x658] ;  /* 0x00019600ff187b82 */ /* 0x000e220000000800 */
[----:B------:R-:W-:Y:S01]  /*3540*/  IMAD.IADD R3, R3, 0x1, R5 ;  /* 0x0000000103037824 */ /* 0x000fe200078e0205 */
[----:B--2---:R-:W-:Y:S01]  /*3550*/  ISETP.NE.U32.AND P0, PT, R26, RZ, PT ;  /* 0x000000ff1a00720c */ /* 0x004fe20003f05070 */
[----:B------:R-:W-:Y:S01]  /*3560*/  FMUL R0, R0, UR4 ;  /* 0x0000000400007c20 */ /* 0x000fe20008400000 */
[----:B------:R-:W-:Y:S02]  /*3570*/  IMAD.MOV.U32 R5, RZ, RZ, -0x1 ;  /* 0xffffffffff057424 */ /* 0x000fe400078e00ff */
[----:B------:R-:W-:Y:S01]  /*3580*/  ISETP.NE.AND.EX P0, PT, R27, RZ, PT, P0 ;  /* 0x000000ff1b00720c */ /* 0x000fe20003f05300 */
[----:B------:R2:W4:Y:S01]  /*3590*/  F2I.U32.TRUNC.NTZ R12, R0 ;  /* 0x00000000000c7305 */ /* 0x000522000020f000 */
[----:B------:R-:W2:Y:S01]  /*35a0*/  LDC R13, c[0x0][0x148] ;  /* 0x00005200ff0d7b82 */ /* 0x000ea20000000800 */
[----:B-1----:R-:W-:-:S02]  /*35b0*/  SHF.R.U64 R10, R2, R4, R3 ;  /* 0x00000004020a7219 */ /* 0x002fc40000001203 */
[----:B------:R-:W-:-:S05]  /*35c0*/  SHF.R.U32.HI R3, RZ, R4, R3 ;  /* 0x00000004ff037219 */ /* 0x000fca0000011603 */
[----:B------:R-:W1:Y:S01]  /*35d0*/  LDC R14, c[0x0][0x600] ;  /* 0x00018000ff0e7b82 */ /* 0x000e620000000800 */
[-CC-:B---3--:R-:W-:Y:S02]  /*35e0*/  SHF.R.U64 R8, R10, R6.reuse, R3.reuse ;  /* 0x000000060a087219 */ /* 0x188fe40000001203 */
[----:B------:R-:W-:-:S05]  /*35f0*/  SHF.R.U32.HI R3, RZ, R6, R3 ;  /* 0x00000006ff037219 */ /* 0x000fca0000011603 */
[----:B------:R-:W3:Y:S01]  /*3600*/  LDC R25, c[0x0][0x648] ;  /* 0x00019200ff197b82 */ /* 0x000ee20000000800 */
[-CC-:B0-----:R-:W-:Y:S02]  /*3610*/  SHF.R.U64 R11, R8, R24.reuse, R3.reuse ;  /* 0x00000018080b7219 */ /* 0x181fe40000001203 */
[-C--:B------:R-:W-:Y:S02]  /*3620*/  SHF.L.U32 R5, R5, R24.reuse, RZ ;  /* 0x0000001805057219 */ /* 0x080fe400000006ff */
[-C--:B------:R-:W-:Y:S01]  /*3630*/  SHF.R.U32.HI R3, RZ, R24.reuse, R3 ;  /* 0x00000018ff037219 */ /* 0x080fe20000011603 */
[----:B------:R-:W-:Y:S01]  /*3640*/  IMAD.MOV.U32 R2, RZ, RZ, R11 ;  /* 0x000000ffff027224 */ /* 0x000fe200078e000b */
[----:B------:R-:W-:Y:S01]  /*3650*/  SHF.L.U32 R24, R7, R24, RZ ;  /* 0x0000001807187219 */ /* 0x000fe200000006ff */
[----:B------:R-:W0:Y:S01]  /*3660*/  LDC R32, c[0x0][0x638] ;  /* 0x00018e00ff207b82 */ /* 0x000e220000000800 */
[----:B------:R-:W-:-:S07]  /*3670*/  LOP3.LUT R21, RZ, R5, RZ, 0x33, !PT ;  /* 0x00000005ff157212 */ /* 0x000fce00078e33ff */
[----:B------:R-:W0:Y:S01]  /*3680*/  LDC R33, c[0x0][0x610] ;  /* 0x00018400ff217b82 */ /* 0x000e220000000800 */
[----:B----4-:R-:W-:Y:S05]  /*3690*/  @!P0 BRA `(.L_x_47) ;  /* 0x0000000000288947 */ /* 0x010fea0003800000 */
[----:B--2---:R-:W2:Y:S02]  /*36a0*/  LDC R0, c[0x0][0x64c] ;  /* 0x00019300ff007b82 */ /* 0x004ea40000000800 */
[----:B--2---:R-:W-:-:S05]  /*36b0*/  IADD3 R7, P0, R11, R0, RZ ;  /* 0x000000000b077210 */ /* 0x004fca0007f1e0ff */
        /* <DEDUP_REMOVED lines=8> */
.L_x_47:
[----:B------:R-:W-:Y:S01]  /*3740*/  ISETP.NE.AND P0, PT, R17, 0x1, PT ;  /* 0x000000011100780c */ /* 0x000fe20003f05270 */
[----:B-1----:R-:W-:Y:S01]  /*3750*/  VIADD R5, R14, 0xffffffff ;  /* 0xffffffff0e057836 */ /* 0x002fe20000000000 */
[----:B--23--:R-:W-:Y:S01]  /*3760*/  SHF.R.U64 R0, R2, R25, R3 ;  /* 0x0000001902007219 */ /* 0x00cfe20000001203 */
[----:B------:R-:W-:Y:S01]  /*3770*/  IMAD.MOV R12, RZ, RZ, -R12 ;  /* 0x000000ffff0c7224 */ /* 0x000fe200078e0a0c */
[----:B------:R-:W-:Y:S01]  /*3780*/  LOP3.LUT R3, R8, R21, RZ, 0xc0, !PT ;  /* 0x0000001508037212 */ /* 0x000fe200078ec0ff */
[----:B------:R-:W-:Y:S02]  /*3790*/  IMAD.MOV.U32 R4, RZ, RZ, 0x1 ;  /* 0x00000001ff047424 */ /* 0x000fe400078e00ff */
[----:B------:R-:W-:Y:S02]  /*37a0*/  IMAD.MOV R2, RZ, RZ, -R0 ;  /* 0x000000ffff027224 */ /* 0x000fe400078e0a00 */
[----:B------:R-:W-:Y:S01]  /*37b0*/  IMAD R0, R24, R0, R3 ;  /* 0x0000000018007224 */ /* 0x000fe200078e0203 */
[----:B------:R-:W-:Y:S01]  /*37c0*/  LOP3.LUT R3, R10, R5, RZ, 0xc0, !PT ;  /* 0x000000050a037212 */ /* 0x000fe200078ec0ff */
[----:B0-----:R-:W-:-:S02]  /*37d0*/  IMAD R2, R2, R32, R11 ;  /* 0x0000002002027224 */ /* 0x001fc400078e020b */
[----:B------:R-:W-:Y:S02]  /*37e0*/  @P0 IMAD R15, R13, R12, R20 ;  /* 0x0000000c0d0f0224 */ /* 0x000fe400078e0214 */
[----:B------:R-:W-:Y:S01]  /*37f0*/  IMAD R3, R2, R14, R3 ;  /* 0x0000000e02037224 */ /* 0x000fe200078e0203 */
[----:B------:R-:W-:Y:S01]  /*3800*/  PRMT R2, R4, 0x7610, R2 ;  /* 0x0000761004027816 */ /* 0x000fe20000000002 */
[----:B------:R-:W-:-:S05]  /*3810*/  IMAD R0, R0, R33, R15 ;  /* 0x0000002100007224 */ /* 0x000fca00078e020f */
[----:B------:R-:W-:Y:S02]  /*3820*/  SEL R40, R3, R0, !P0 ;  /* 0x0000000003287207 */ /* 0x000fe40004000000 */
[----:B------:R-:W-:-:S07]  /*3830*/  SEL R0, R0, R3, !P0 ;  /* 0x0000000300007207 */ /* 0x000fce0004000000 */
.L_x_45:
[----:B------:R-:W-:Y:S01]  /*3840*/  LOP3.LUT P0, RZ, R2, 0xff, RZ, 0xc0, !PT ;  /* 0x000000ff02ff7812 */ /* 0x000fe2000780c0ff */
[----:B------:R-:W-:-:S12]  /*3850*/  IMAD.MOV.U32 R39, RZ, RZ, R0 ;  /* 0x000000ffff277224 */ /* 0x000fd800078e0000 */
[----:B------:R-:W-:Y:S05]  /*3860*/  @P0 BRA `(.L_x_48) ;  /* 0xffffffd800cc0947 */ /* 0x000fea000383ffff */
[----:B------:R-:W-:Y:S05]  /*3870*/  EXIT ;  /* 0x000000000000794d */ /* 0x000fea0003800000 */
.L_x_7:
        /* <DEDUP_REMOVED lines=26> */
.L_x_50:
[----:B------:R-:W0:Y:S01]  /*3a20*/  LDC.64 R26, c[0x0][0x640] ;  /* 0x00019000ff1a7b82 */ /* 0x000e220000000a00 */
[-CC-:B------:R-:W-:Y:S01]  /*3a30*/  SHF.R.U64 R20, R12, R6.reuse, R13.reuse ;  /* 0x000000060c147219 */ /* 0x180fe2000000120d */
[----:B------:R-:W-:Y:S01]  /*3a40*/  IMAD.MOV.U32 R30, RZ, RZ, 0x1 ;  /* 0x00000001ff1e7424 */ /* 0x000fe200078e00ff */
[----:B------:R-:W-:Y:S02]  /*3a50*/  SHF.R.U32.HI R6, RZ, R6, R13 ;  /* 0x00000006ff067219 */ /* 0x000fe4000001160d */
[----:B------:R-:W-:-:S03]  /*3a60*/  IADD3 R11, P0, RZ, -R20, RZ ;  /* 0x80000014ff0b7210 */ /* 0x000fc60007f1e0ff */
[----:B------:R-:W1:Y:S02]  /*3a70*/  LDC R10, c[0x0][0x618] ;  /* 0x00018600ff0a7b82 */ /* 0x000e640000000800 */
[----:B------:R-:W-:-:S04]  /*3a80*/  IMAD.X R9, RZ, RZ, ~R6, P0 ;  /* 0x000000ffff097224 */ /* 0x000fc800000e0e06 */
[-C--:B------:R-:W-:Y:S02]  /*3a90*/  IMAD R6, R9, R22.reuse, RZ ;  /* 0x0000001609067224 */ /* 0x080fe400078e02ff */
[----:B------:R-:W2:Y:S01]  /*3aa0*/  LDC R12, c[0x0][0x608] ;  /* 0x00018200ff0c7b82 */ /* 0x000ea20000000800 */
[----:B------:R-:W-:-:S04]  /*3ab0*/  IMAD.WIDE.U32 R8, R11, R22, R18 ;  /* 0x000000160b087225 */ /* 0x000fc800078e0012 */
[----:B------:R-:W-:-:S03]  /*3ac0*/  IMAD R11, R11, R23, R6 ;  /* 0x000000170b0b7224 */ /* 0x000fc600078e0206 */
[----:B------:R-:W3:Y:S01]  /*3ad0*/  LDC R25, c[0x0][0x658] ;  /* 0x00019600ff197b82 */ /* 0x000ee20000000800 */
[----:B------:R-:W-:Y:S01]  /*3ae0*/  IMAD.IADD R9, R9, 0x1, R11 ;  /* 0x0000000109097824 */ /* 0x000fe200078e020b */
[----:B0-----:R-:W-:-:S04]  /*3af0*/  ISETP.NE.U32.AND P0, PT, R26, RZ, PT ;  /* 0x000000ff1a00720c */ /* 0x001fc80003f05070 */
[----:B------:R-:W-:Y:S02]  /*3b00*/  ISETP.NE.AND.EX P0, PT, R27, RZ, PT, P0 ;  /* 0x000000ff1b00720c */ /* 0x000fe40003f05300 */
[----:B------:R-:W0:Y:S01]  /*3b10*/  LDC R22, c[0x0][0x600] ;  /* 0x00018000ff167b82 */ /* 0x000e220000000800 */
[-CC-:B-1----:R-:W-:Y:S01]  /*3b20*/  SHF.R.U64 R14, R8, R10.reuse, R9.reuse ;  /* 0x0000000a080e7219 */ /* 0x182fe20000001209 */
[----:B------:R-:W-:Y:S01]  /*3b30*/  IMAD.MOV.U32 R8, RZ, RZ, -0x1 ;  /* 0xffffffffff087424 */ /* 0x000fe200078e00ff */
[----:B------:R-:W-:-:S05]  /*3b40*/  SHF.R.U32.HI R9, RZ, R10, R9 ;  /* 0x0000000aff097219 */ /* 0x000fca0000011609 */
[----:B------:R-:W1:Y:S01]  /*3b50*/  LDC R28, c[0x0][0x648] ;  /* 0x00019200ff1c7b82 */ /* 0x000e620000000800 */
[-CC-:B--2---:R-:W-:Y:S02]  /*3b60*/  SHF.R.U64 R21, R14, R12.reuse, R9.reuse ;  /* 0x0000000c0e157219 */ /* 0x184fe40000001209 */
[----:B------:R-:W-:-:S05]  /*3b70*/  SHF.R.U32.HI R6, RZ, R12, R9 ;  /* 0x0000000cff067219 */ /* 0x000fca0000011609 */
[----:B------:R-:W2:Y:S01]  /*3b80*/  LDC R29, c[0x0][0x638] ;  /* 0x00018e00ff1d7b82 */ /* 0x000ea20000000800 */
[-C--:B---3--:R-:W-:Y:S02]  /*3b90*/  SHF.L.U32 R8, R8, R25.reuse, RZ ;  /* 0x0000001908087219 */ /* 0x088fe400000006ff */
[-CC-:B------:R-:W-:Y:S02]  /*3ba0*/  SHF.R.U64 R23, R21, R25.reuse, R6.reuse ;  /* 0x0000001915177219 */ /* 0x180fe40000001206 */
[----:B------:R-:W-:Y:S02]  /*3bb0*/  LOP3.LUT R32, RZ, R8, RZ, 0x33, !PT ;  /* 0x00000008ff207212 */ /* 0x000fe400078e33ff */
[----:B------:R-:W-:Y:S01]  /*3bc0*/  SHF.R.U32.HI R9, RZ, R25, R6 ;  /* 0x00000019ff097219 */ /* 0x000fe20000011606 */
[----:B------:R-:W3:Y:S01]  /*3bd0*/  LDC R31, c[0x0][0x610] ;  /* 0x00018400ff1f7b82 */ /* 0x000ee20000000800 */
[----:B------:R-:W-:Y:S01]  /*3be0*/  IMAD.MOV.U32 R8, RZ, RZ, R23 ;  /* 0x000000ffff087224 */ /* 0x000fe200078e0017 */
[----:B------:R-:W-:Y:S06]  /*3bf0*/  @!P0 BRA `(.L_x_51) ;  /* 0x0000000000288947 */ /* 0x000fec0003800000 */
        /* <DEDUP_REMOVED lines=10> */
.L_x_51:
[----:B------:R-:W-:Y:S02]  /*3ca0*/  ISETP.NE.AND P0, PT, R17, 0x1, PT ;  /* 0x000000011100780c */ /* 0x000fe40003f05270 */
[----:B-1----:R-:W-:Y:S01]  /*3cb0*/  SHF.R.U64 R6, R8, R28, R9 ;  /* 0x0000001c08067219 */ /* 0x002fe20000001209 */
[----:B0-----:R-:W-:Y:S01]  /*3cc0*/  VIADD R9, R22, 0xffffffff ;  /* 0xffffffff16097836 */ /* 0x001fe20000000000 */
[----:B------:R-:W-:Y:S02]  /*3cd0*/  SHF.L.U32 R30, R30, R25, RZ ;  /* 0x000000191e1e7219 */ /* 0x000fe400000006ff */
[----:B------:R-:W-:Y:S01]  /*3ce0*/  LOP3.LUT R5, R21, R32, RZ, 0xc0, !PT ;  /* 0x0000002015057212 */ /* 0x000fe200078ec0ff */
[----:B------:R-:W-:-:S04]  /*3cf0*/  IMAD.MOV R8, RZ, RZ, -R6 ;  /* 0x000000ffff087224 */ /* 0x000fc800078e0a06 */
[----:B------:R-:W-:Y:S01]  /*3d00*/  IMAD R6, R30, R6, R5 ;  /* 0x000000061e067224 */ /* 0x000fe200078e0205 */
[----:B------:R-:W-:Y:S01]  /*3d10*/  LOP3.LUT R5, R14, R9, RZ, 0xc0, !PT ;  /* 0x000000090e057212 */ /* 0x000fe200078ec0ff */
[----:B------:R-:W-:Y:S02]  /*3d20*/  @P0 IMAD R3, R7, R24, R4 ;  /* 0x0000001807030224 */ /* 0x000fe400078e0204 */
[----:B--2---:R-:W-:Y:S02]  /*3d30*/  IMAD R4, R8, R29, R23 ;  /* 0x0000001d08047224 */ /* 0x004fe400078e0217 */
[----:B---3--:R-:W-:Y:S02]  /*3d40*/  IMAD R3, R6, R31, R3 ;  /* 0x0000001f06037224 */ /* 0x008fe400078e0203 */
[----:B------:R-:W-:Y:S02]  /*3d50*/  IMAD R4, R4, R22, R5 ;  /* 0x0000001604047224 */ /* 0x000fe400078e0205 */
[----:B------:R-:W-:-:S03]  /*3d60*/  IMAD.MOV.U32 R6, RZ, RZ, 0x1 ;  /* 0x00000001ff067424 */ /* 0x000fc600078e00ff */
[----:B------:R-:W-:Y:S02]  /*3d70*/  SEL R22, R4, R3, !P0 ;  /* 0x0000000304167207 */ /* 0x000fe40004000000 */
[----:B------:R-:W-:-:S07]  /*3d80*/  SEL R21, R3, R4, !P0 ;  /* 0x0000000403157207 */ /* 0x000fce0004000000 */
.L_x_49:
[----:B------:R-:W-:-:S08]  /*3d90*/  NOP ;  /* 0x0000000000007918 */ /* 0x000fd00000000000 */
[----:B------:R-:W0:-:S00]  /*3da0*/  USETMAXREG.DEALLOC.CTAPOOL 0x28 ;  /* 0x00000028000079c8 */ /* 0x000e0000080e0500 */
[----:B0-----:R-:W-:-:S13]  /*3db0*/  ISETP.NE.AND P0, PT, R2, RZ, PT ;  /* 0x000000ff0200720c */ /* 0x001fda0003f05270 */
[----:B------:R-:W-:Y:S05]  /*3dc0*/  @P0 EXIT ;  /* 0x000000000000094d */ /* 0x000fea0003800000 */
[----:B------:R-:W-:Y:S01]  /*3dd0*/  LOP3.LUT P0, RZ, R6, 0xff, RZ, 0xc0, !PT ;  /* 0x000000ff06ff7812 */ /* 0x000fe2000780c0ff */
[----:B------:R-:W-:Y:S02]  /*3de0*/  IMAD.MOV.U32 R6, RZ, RZ, 0x1 ;  /* 0x00000001ff067424 */ /* 0x000fe400078e00ff */
[----:B------:R-:W-:-:S10]  /*3df0*/  IMAD.MOV.U32 R7, RZ, RZ, RZ ;  /* 0x000000ffff077224 */ /* 0x000fd400078e00ff */
[----:B------:R-:W-:Y:S05]  /*3e00*/  @!P0 BRA `(.L_x_52) ;  /* 0x0000000c00308947 */ /* 0x000fea0003800000 */
[----:B------:R-:W0:Y:S01]  /*3e10*/  LDC R2, c[0x0][0x28c] ;  /* 0x0000a300ff027b82 */ /* 0x000e220000000800 */
[----:B------:R-:W1:Y:S01]  /*3e20*/  S2R R12, SR_CgaCtaId ;  /* 0x00000000000c7919 */ /* 0x000e620000008800 */
[----:B------:R-:W-:Y:S01]  /*3e30*/  ULDC UR5, c[0x0][0x658] ;  /* 0x0001960000057ab9 */ /* 0x000fe20000000800 */
[----:B------:R-:W-:Y:S01]  /*3e40*/  UMOV UR6, 0xffffffff ;  /* 0xffffffff00067882 */ /* 0x000fe20000000000 */
[----:B------:R-:W-:Y:S01]  /*3e50*/  BSSY B0, `(.L_x_52) ;  /* 0x00000c7000007945 */ /* 0x000fe20003800000 */
[----:B------:R-:W-:Y:S01]  /*3e60*/  USHF.L.U32 UR6, UR6, UR5, URZ ;  /* 0x0000000506067299 */ /* 0x000fe2000800063f */
[----:B------:R-:W-:Y:S01]  /*3e70*/  IMAD.MOV.U32 R9, RZ, RZ, 0x1 ;  /* 0x00000001ff097424 */ /* 0x000fe200078e00ff */
[----:B------:R-:W-:Y:S01]  /*3e80*/  LOP3.LUT R8, R16, 0x2, RZ, 0xfc, !PT ;  /* 0x0000000210087812 */ /* 0x000fe200078efcff */
[----:B------:R-:W-:Y:S01]  /*3e90*/  IMAD.MOV.U32 R6, RZ, RZ, 0x1 ;  /* 0x00000001ff067424 */ /* 0x000fe200078e00ff */
[----:B------:R-:W-:Y:S01]  /*3ea0*/  ULDC UR4, c[0x0][0x600] ;  /* 0x0001800000047ab9 */ /* 0x000fe20000000800 */
[----:B------:R-:W-:Y:S01]  /*3eb0*/  IMAD.MOV.U32 R7, RZ, RZ, RZ ;  /* 0x000000ffff077224 */ /* 0x000fe200078e00ff */
[----:B------:R-:W-:Y:S01]  /*3ec0*/  UMOV UR7, 0x1 ;  /* 0x0000000100077882 */ /* 0x000fe20000000000 */
[----:B------:R-:W-:-:S02]  /*3ed0*/  UIADD3 UR15, UR4, -0x1, URZ ;  /* 0xffffffff040f7890 */ /* 0x000fc4000fffe03f */
[----:B------:R-:W-:Y:S02]  /*3ee0*/  USHF.L.U32 UR17, UR7, UR5, URZ ;  /* 0x0000000507117299 */ /* 0x000fe4000800063f */
[----:B------:R-:W-:Y:S01]  /*3ef0*/  ULOP3.LUT UR16, URZ, UR6, URZ, 0x33, !UPT ;  /* 0x000000063f107292 */ /* 0x000fe2000f8e333f */
[----:B------:R-:W-:Y:S01]  /*3f00*/  ULDC.64 UR20, c[0x0][0x198] ;  /* 0x0000660000147ab9 */ /* 0x000fe20000000a00 */
[----:B0-----:R-:W-:-:S05]  /*3f10*/  VIADD R2, R2, 0x3f ;  /* 0x0000003f02027836 */ /* 0x001fca0000000000 */
[----:B------:R-:W-:-:S04]  /*3f20*/  SHF.R.S32.HI R3, RZ, 0x1f, R2 ;  /* 0x0000001fff037819 */ /* 0x000fc80000011402 */
[----:B------:R-:W-:Y:S01]  /*3f30*/  LEA.HI R3, R3, R2, RZ, 0x6 ;  /* 0x0000000203037211 */ /* 0x000fe200078f30ff */
[C---:B-1----:R-:W-:Y:S02]  /*3f40*/  IMAD.SHL.U32 R11, R12.reuse, 0x4, RZ ;  /* 0x000000040c0b7824 */ /* 0x042fe400078e00ff */
[----:B------:R-:W-:Y:S01]  /*3f50*/  IMAD.SHL.U32 R12, R12, 0x100, RZ ;  /* 0x000001000c0c7824 */ /* 0x000fe200078e00ff */
[----:B------:R-:W-:Y:S02]  /*3f60*/  SHF.R.S32.HI R10, RZ, 0x6, R3 ;  /* 0x00000006ff0a7819 */ /* 0x000fe40000011403 */
[----:B------:R-:W-:Y:S02]  /*3f70*/  LOP3.LUT R11, R11, 0x4, RZ, 0xc0, !PT ;  /* 0x000000040b0b7812 */ /* 0x000fe400078ec0ff */
[----:B------:R-:W-:Y:S01]  /*3f80*/  LOP3.LUT R12, R12, 0x100, RZ, 0xc0, !PT ;  /* 0x000001000c0c7812 */ /* 0x000fe200078ec0ff */
[----:B------:R-:W-:-:S07]  /*3f90*/  VIADD R13, R10, 0x1 ;  /* 0x000000010a0d7836 */ /* 0x000fce0000000000 */
.L_x_63:
[----:B------:R-:W-:-:S03]  /*3fa0*/  UMOV UR4, 0xffffffff ;  /* 0xffffffff00047882 */ /* 0x000fc60000000000 */
[----:B------:R-:W-:Y:S05]  /*3fb0*/  BRA.DIV UR4, `(.L_x_53) ;  /* 0x0000000e04f47947 */ /* 0x000fea000b800000 */
[----:B------:R-:W-:-:S13]  /*3fc0*/  ELECT P6, URZ, PT ;  /* 0x00000000003f782f */ /* 0x000fda00038c0000 */
.L_x_76:
[----:B------:R-:W0:Y:S01]  /*3fd0*/  LDC R2, c[0x0][0x28c] ;  /* 0x0000a300ff027b82 */ /* 0x000e220000000800 */
[----:B------:R-:W-:Y:S01]  /*3fe0*/  BSSY B1, `(.L_x_54) ;  /* 0x0000038000017945 */ /* 0x000fe20003800000 */
[----:B0-----:R-:W-:-:S13]  /*3ff0*/  ISETP.LT.OR P6, PT, R2, 0x1, !P6 ;  /* 0x000000010200780c */ /* 0x001fda00077c1670 */
[----:B------:R-:W-:Y:S05]  /*4000*/  @P6 BRA `(.L_x_55) ;  /* 0x0000000000d46947 */ /* 0x000fea0003800000 */
[----:B------:R-:W-:Y:S02]  /*4010*/  IMAD R22, R22, 0x8, R11 ;  /* 0x0000000816167824 */ /* 0x000fe400078e020b */
[----:B------:R-:W-:Y:S02]  /*4020*/  IMAD.SHL.U32 R21, R21, 0x100, RZ ;  /* 0x0000010015157824 */ /* 0x000fe400078e00ff */
[----:B------:R-:W-:Y:S02]  /*4030*/  IMAD.MOV.U32 R23, RZ, RZ, RZ ;  /* 0x000000ffff177224 */ /* 0x000fe400078e00ff */
[----:B------:R-:W-:Y:S02]  /*4040*/  IMAD.MOV.U32 R2, RZ, RZ, R13 ;  /* 0x000000ffff027224 */ /* 0x000fe400078e000d */
[----:B------:R-:W-:Y:S02]  /*4050*/  IMAD.MOV.U32 R3, RZ, RZ, R6 ;  /* 0x000000ffff037224 */ /* 0x000fe400078e0006 */
[----:B------:R-:W-:-:S07]  /*4060*/  IMAD.MOV.U32 R5, RZ, RZ, R7 ;  /* 0x000000ffff057224 */ /* 0x000fce00078e0007 */
.L_x_58:
[----:B------:R-:W0:Y:S01]  /*4070*/  S2R R15, SR_CgaCtaId ;  /* 0x00000000000f7919 */ /* 0x000e220000008800 */
[----:B------:R-:W-:Y:S02]  /*4080*/  MOV R4, 0x400 ;  /* 0x0000040000047802 */ /* 0x000fe40000000f00 */
[----:B------:R-:W-:-:S13]  /*4090*/  ISETP.NE.AND P1, PT, R0, RZ, PT ;  /* 0x000000ff0000720c */ /* 0x000fda0003f25270 */
[----:B------:R-:W1:Y:S01]  /*40a0*/  @!P1 LDC R14, c[0x0][0x500] ;  /* 0x00014000ff0e9b82 */ /* 0x000e620000000800 */
[----:B0-----:R-:W-:Y:S02]  /*40b0*/  LEA R24, R15, R4, 0x18 ;  /* 0x000000040f187211 */ /* 0x001fe400078ec0ff */
[----:B------:R-:W-:-:S03]  /*40c0*/  SHF.L.U32 R4, R3, 0x1f, RZ ;  /* 0x0000001f03047819 */ /* 0x000fc600000006ff */
[----:B------:R-:W-:-:S04]  /*40d0*/  IMAD R15, R5, 0x8, R24 ;  /* 0x00000008050f7824 */ /* 0x000fc800078e0218 */
[----:B------:R-:W0:Y:S02]  /*40e0*/  SYNCS.PHASECHK.TRANS64.TRYWAIT P0, [R15+URZ+0x30], R4 ;  /* 0x000030040f0075a7 */ /* 0x000e24000800017f */
[----:B01----:R-:W-:Y:S05]  /*40f0*/  @!P0 BRA `(.L_x_56) ;  /* 0x0000000c00c48947 */ /* 0x003fea0003800000 */
.L_x_77:
[----:B0-----:R-:W-:Y:S01]  /*4100*/  PRMT R4, R8, 0x9910, RZ ;  /* 0x0000991008047816 */ /* 0x001fe200000000ff */
[----:B------:R0:W-:Y:S03]  /*4110*/  @!P1 SYNCS.ARRIVE.TRANS64 RZ, [R15+URZ], R14 ;  /* 0x0000000e0fff99a7 */ /* 0x0001e6000800003f */
[----:B------:R-:W-:-:S13]  /*4120*/  ISETP.NE.AND P0, PT, R4, 0x2, PT ;  /* 0x000000020400780c */ /* 0x000fda0003f05270 */
[----:B0-----:R-:W-:Y:S05]  /*4130*/  @P0 BRA `(.L_x_57) ;  /* 0x0000000000040947 */ /* 0x001fea0003800000 */
[----:B------:R-:W-:Y:S01]  /*4140*/  BPT.TRAP 0x1 ;  /* 0x000000040000795c */ /* 0x000fe20000300000 */
.L_x_57:
[----:B------:R-:W-:Y:S01]  /*4150*/  IMAD R4, R5, 0x200, R12 ;  /* 0x0000020005047824 */ /* 0x000fe200078e020c */
[----:B------:R-:W-:Y:S01]  /*4160*/  R2UR UR9, R15 ;  /* 0x000000000f0972ca */ /* 0x000fe200000e0000 */
[--C-:B------:R-:W-:Y:S01]  /*4170*/  IMAD R14, R5, 0x8000, R24.reuse ;  /* 0x00008000050e7824 */ /* 0x100fe200078e0218 */
[----:B------:R-:W-:Y:S01]  /*4180*/  UIADD3 UR4, UP0, UR20, 0xf0, URZ ;  /* 0x000000f014047890 */ /* 0x000fe2000ff1e03f */
[----:B------:R-:W-:Y:S01]  /*4190*/  IMAD R4, R4, 0x2, R24 ;  /* 0x0000000204047824 */ /* 0x000fe200078e0218 */
[----:B------:R-:W-:Y:S01]  /*41a0*/  R2UR UR11, R21 ;  /* 0x00000000150b72ca */ /* 0x000fe200000e0000 */
[----:B------:R-:W-:Y:S01]  /*41b0*/  VIADD R2, R2, 0xffffffff ;  /* 0xffffffff02027836 */ /* 0x000fe20000000000 */
[----:B------:R-:W-:Y:S01]  /*41c0*/  R2UR UR5, R14 ;  /* 0x000000000e0572ca */ /* 0x000fe200000e0000 */
[----:B------:R-:W-:Y:S01]  /*41d0*/  UIADD3 UR22, UP1, UR20, 0x1f0, URZ ;  /* 0x000001f014167890 */ /* 0x000fe2000ff3e03f */
[----:B------:R-:W-:Y:S01]  /*41e0*/  R2UR UR8, R4 ;  /* 0x00000000040872ca */ /* 0x000fe200000e0000 */
[----:B------:R-:W-:Y:S01]  /*41f0*/  VIADD R5, R5, 0x1 ;  /* 0x0000000105057836 */ /* 0x000fe20000000000 */
[----:B------:R-:W-:Y:S01]  /*4200*/  R2UR UR10, R23 ;  /* 0x00000000170a72ca */ /* 0x000fe200000e0000 */
[----:B------:R-:W-:Y:S01]  /*4210*/  UIADD3.X UR23, URZ, UR21, URZ, UP1, !UPT ;  /* 0x000000153f177290 */ /* 0x000fe20008ffe43f */
[----:B------:R-:W-:Y:S01]  /*4220*/  R2UR UR12, R20 ;  /* 0x00000000140c72ca */ /* 0x000fe200000e0000 */
[----:B------:R-:W-:Y:S01]  /*4230*/  UMOV UR6, 0x0 ;  /* 0x0000000000067882 */ /* 0x000fe20000000000 */
[----:B------:R-:W-:Y:S01]  /*4240*/  R2UR UR18, R22 ;  /* 0x00000000161272ca */ /* 0x000fe200000e0000 */
[----:B------:R-:W-:Y:S01]  /*4250*/  UMOV UR7, 0x10000000 ;  /* 0x1000000000077882 */ /* 0x000fe20000000000 */
[----:B------:R-:W-:Y:S01]  /*4260*/  ISETP.GT.AND P1, PT, R2, 0x1, PT ;  /* 0x000000010200780c */ /* 0x000fe20003f24270 */
[----:B------:R-:W-:Y:S01]  /*4270*/  UMOV UR19, 0x30000 ;  /* 0x0003000000137882 */ /* 0x000fe20000000000 */
[----:B------:R-:W-:Y:S01]  /*4280*/  ISETP.NE.AND P0, PT, R5, 0x6, PT ;  /* 0x000000060500780c */ /* 0x000fe20003f05270 */
[----:B------:R-:W-:Y:S01]  /*4290*/  UIADD3 UR13, UR5, 0x180, URZ ;  /* 0x00000180050d7890 */ /* 0x000fe2000fffe03f */
[----:B------:R-:W-:Y:S01]  /*42a0*/  VIADD R23, R23, 0x40 ;  /* 0x0000004017177836 */ /* 0x000fe20000000000 */
[----:B------:R-:W-:Y:S01]  /*42b0*/  UIADD3.X UR5, URZ, UR21, URZ, UP0, !UPT ;  /* 0x000000153f057290 */ /* 0x000fe200087fe43f */
[----:B------:R-:W-:Y:S01]  /*42c0*/  SEL R4, RZ, 0x1, P0 ;  /* 0x00000001ff047807 */ /* 0x000fe20000000000 */
[----:B------:R-:W-:Y:S01]  /*42d0*/  UIADD3 UR14, UR8, 0x30180, URZ ;  /* 0x00030180080e7890 */ /* 0x000fe2000fffe03f */
[----:B------:R-:W-:-:S02]  /*42e0*/  SEL R5, R5, RZ, P0 ;  /* 0x000000ff05057207 */ /* 0x000fc40000000000 */
[----:B------:R-:W-:Y:S01]  /*42f0*/  UMOV UR8, UR13 ;  /* 0x0000000d00087c82 */ /* 0x000fe20008000000 */
[----:B------:R-:W-:-:S03]  /*4300*/  LOP3.LUT R3, R3, R4, RZ, 0x3c, !PT ;  /* 0x0000000403037212 */ /* 0x000fc600078e3cff */
[----:B------:R0:W-:Y:S02]  /*4310*/  UTMALDG.3D [UR8], [UR4], desc[UR6] ;  /* 0x00000608040075b4 */ /* 0x0001e40008011000 */
[----:B0-----:R-:W-:Y:S01]  /*4320*/  UMOV UR8, UR14 ;  /* 0x0000000e00087c82 */ /* 0x001fe20008000000 */
[----:B------:R-:W-:Y:S02]  /*4330*/  UMOV UR11, UR18 ;  /* 0x00000012000b7c82 */ /* 0x000fe40008000000 */
[----:B------:R0:W-:Y:S02]  /*4340*/  UTMALDG.3D.MULTICAST [UR8], [UR22], UR19, desc[UR6] ;  /* 0x00000608160073b4 */ /* 0x0001e40008011813 */
[----:B0-----:R-:W-:Y:S05]  /*4350*/  @P1 BRA `(.L_x_58) ;  /* 0xfffffffc00441947 */ /* 0x001fea000383ffff */
.L_x_55:
[----:B------:R-:W-:Y:S05]  /*4360*/  BSYNC B1 ;  /* 0x0000000000017941 */ /* 0x000fea0003800000 */
.L_x_54:
[----:B------:R-:W-:Y:S01]  /*4370*/  LOP3.LUT P1, RZ, R9, 0xff, RZ, 0xc0, !PT ;  /* 0x000000ff09ff7812 */ /* 0x000fe2000782c0ff */
[C---:B------:R-:W-:Y:S01]  /*4380*/  IMAD.IADD R4, R10.reuse, 0x1, R7 ;  /* 0x000000010a047824 */ /* 0x040fe200078e0207 */
[----:B------:R-:W-:Y:S01]  /*4390*/  ULDC.64 UR4, c[0x0][0x650] ;  /* 0x0001940000047ab9 */ /* 0x000fe20000000a00 */
[----:B------:R-:W-:Y:S01]  /*43a0*/  ISETP.GE.U32.AND P2, PT, R10, 0x6, PT ;  /* 0x000000060a00780c */ /* 0x000fe20003f46070 */
[----:B------:R-:W-:Y:S01]  /*43b0*/  BSSY B1, `(.L_x_59) ;  /* 0x000006e000017945 */ /* 0x000fe20003800000 */
[----:B------:R-:W-:Y:S01]  /*43c0*/  IMAD.MOV.U32 R21, RZ, RZ, -0x1 ;  /* 0xffffffffff157424 */ /* 0x000fe200078e00ff */
[----:B------:R-:W-:Y:S01]  /*43d0*/  ISETP.GT.U32.AND P0, PT, R4, 0x5, PT ;  /* 0x000000050400780c */ /* 0x000fe20003f04070 */
[----:B------:R-:W-:Y:S01]  /*43e0*/  IMAD.MOV.U32 R22, RZ, RZ, -0x1 ;  /* 0xffffffffff167424 */ /* 0x000fe200078e00ff */
[----:B------:R-:W-:Y:S01]  /*43f0*/  PRMT R9, RZ, 0x7610, R9 ;  /* 0x00007610ff097816 */ /* 0x000fe20000000009 */
[----:B------:R-:W-:Y:S01]  /*4400*/  IMAD.MOV.U32 R20, RZ, RZ, -0x1 ;  /* 0xffffffffff147424 */ /* 0x000fe200078e00ff */
[----:B------:R-:W-:-:S03]  /*4410*/  ISETP.LT.U32.AND P0, PT, R10, 0x6, P0 ;  /* 0x000000060a00780c */ /* 0x000fc60000701070 */
[----:B------:R-:W0:Y:S01]  /*4420*/  @P1 S2R R3, SR_CgaCtaId ;  /* 0x0000000000031919 */ /* 0x000e220000008800 */
[----:B------:R-:W-:-:S04]  /*4430*/  @P1 MOV R2, 0x400 ;  /* 0x0000040000021802 */ /* 0x000fc80000000f00 */
[----:B0-----:R-:W-:Y:S01]  /*4440*/  @P1 LEA R5, R3, R2, 0x18 ;  /* 0x0000000203051211 */ /* 0x001fe200078ec0ff */
[----:B------:R-:W-:-:S03]  /*4450*/  IMAD.WIDE.U32 R2, R4, -0x55555555, RZ ;  /* 0xaaaaaaab04027825 */ /* 0x000fc600078e00ff */
[----:B------:R0:W-:Y:S01]  /*4460*/  @P1 SYNCS.ARRIVE.TRANS64.A1T0 RZ, [R5+URZ+0x78], RZ ;  /* 0x000078ff05ff19a7 */ /* 0x0001e2000810003f */
[----:B------:R-:W-:Y:S02]  /*4470*/  IADD3 R18, P1, R18, UR36, RZ ;  /* 0x0000002412127c10 */ /* 0x000fe4000ff3e0ff */
[----:B------:R-:W-:Y:S02]  /*4480*/  PRMT R2, RZ, 0x7610, R2 ;  /* 0x00007610ff027816 */ /* 0x000fe40000000002 */
[----:B------:R-:W-:Y:S02]  /*4490*/  IADD3.X R19, R19, UR42, RZ, P1, !PT ;  /* 0x0000002a13137c10 */ /* 0x000fe40008ffe4ff */
[----:B0-----:R-:W-:Y:S02]  /*44a0*/  SHF.R.U32.HI R5, RZ, 0x2, R3 ;  /* 0x00000002ff057819 */ /* 0x001fe40000011603 */
[----:B------:R-:W-:Y:S02]  /*44b0*/  SEL R3, RZ, 0x1, !P0 ;  /* 0x00000001ff037807 */ /* 0x000fe40004000000 */
[----:B------:R-:W-:Y:S01]  /*44c0*/  ISETP.GE.U32.AND P0, PT, R18, UR4, PT ;  /* 0x0000000412007c0c */ /* 0x000fe2000bf06070 */
[----:B------:R-:W-:Y:S01]  /*44d0*/  IMAD R7, R5, -0x6, R4 ;  /* 0xfffffffa05077824 */ /* 0x000fe200078e0204 */
[----:B------:R-:W-:-:S02]  /*44e0*/  LOP3.LUT R6, R6, R3, RZ, 0x3c, !PT ;  /* 0x0000000306067212 */ /* 0x000fc400078e3cff */
[----:B------:R-:W-:Y:S02]  /*44f0*/  ISETP.GE.U32.AND.EX P0, PT, R19, UR5, PT, P0 ;  /* 0x0000000513007c0c */ /* 0x000fe4000bf06100 */
[----:B------:R-:W-:-:S11]  /*4500*/  @P2 LOP3.LUT R6, R6, 0x1, R5, 0x78, !PT ;  /* 0x0000000106062812 */ /* 0x000fd600078e7805 */
[----:B------:R-:W-:Y:S05]  /*4510*/  @P0 BRA `(.L_x_60) ;  /* 0x00000004005c0947 */ /* 0x000fea0003800000 */
[----:B------:R-:W0:Y:S01]  /*4520*/  S2R R15, SR_CTAID.X ;  /* 0x00000000000f7919 */ /* 0x000e220000002500 */
[----:B------:R-:W-:Y:S01]  /*4530*/  ULDC.64 UR4, c[0x0][0x628] ;  /* 0x00018a0000047ab9 */ /* 0x000fe20000000a00 */
[----:B------:R-:W-:Y:S01]  /*4540*/  ULDC UR7, c[0x0][0x630] ;  /* 0x00018c0000077ab9 */ /* 0x000fe20000000800 */
[----:B------:R-:W-:Y:S01]  /*4550*/  ISETP.NE.U32.AND P0, PT, RZ, UR4, PT ;  /* 0x00000004ff007c0c */ /* 0x000fe2000bf05070 */
[----:B------:R-:W1:Y:S01]  /*4560*/  S2R R20, SR_CTAID.Y ;  /* 0x0000000000147919 */ /* 0x000e620000002600 */
[----:B------:R-:W-:Y:S01]  /*4570*/  ULDC UR8, c[0x0][0x150] ;  /* 0x0000540000087ab9 */ /* 0x000fe20000000800 */
[----:B------:R-:W-:Y:S01]  /*4580*/  IMAD.MOV.U32 R2, RZ, RZ, R18 ;  /* 0x000000ffff027224 */ /* 0x000fe200078e0012 */
[----:B------:R-:W-:Y:S01]  /*4590*/  ISETP.NE.AND.EX P0, PT, RZ, UR5, PT, P0 ;  /* 0x00000005ff007c0c */ /* 0x000fe2000bf05300 */
[----:B------:R-:W-:Y:S01]  /*45a0*/  IMAD.MOV.U32 R3, RZ, RZ, R19 ;  /* 0x000000ffff037224 */ /* 0x000fe200078e0013 */
[----:B0-----:R-:W-:-:S11]  /*45b0*/  I2FP.F32.U32 R22, R15 ;  /* 0x0000000f00167245 */ /* 0x001fd60000201000 */
[----:B------:R-:W-:Y:S05]  /*45c0*/  @!P0 BRA `(.L_x_61) ;  /* 0x0000000000288947 */ /* 0x000fea0003800000 */
[----:B------:R-:W-:Y:S02]  /*45d0*/  ULDC UR6, c[0x0][0x634] ;  /* 0x00018d0000067ab9 */ /* 0x000fe40000000800 */
[----:B------:R-:W-:-:S05]  /*45e0*/  IADD3 R3, P0, R18, UR6, RZ ;  /* 0x0000000612037c10 */ /* 0x000fca000ff1e0ff */
[----:B------:R-:W-:-:S04]  /*45f0*/  IMAD.X R21, RZ, RZ, R19, P0 ;  /* 0x000000ffff157224 */ /* 0x000fc800000e0613 */
[----:B------:R-:W-:-:S04]  /*4600*/  IMAD.WIDE.U32 R4, R21, UR4, RZ ;  /* 0x0000000415047c25 */ /* 0x000fc8000f8e00ff */
[----:B------:R-:W-:-:S04]  /*4610*/  IMAD.WIDE.U32 R4, P0, R3, UR5, R4 ;  /* 0x0000000503047c25 */ /* 0x000fc8000f800004 */
[----:B------:R-:W-:-:S04]  /*4620*/  IMAD.WIDE.U32 R2, R3, UR4, RZ ;  /* 0x0000000403027c25 */ /* 0x000fc8000f8e00ff */
[----:B------:R-:W-:Y:S01]  /*4630*/  IMAD.MOV.U32 R2, RZ, RZ, R5 ;  /* 0x000000ffff027224 */ /* 0x000fe200078e0005 */
[----:B------:R-:W-:Y:S01]  /*4640*/  IADD3 RZ, P1, R3, R4, RZ ;  /* 0x0000000403ff7210 */ /* 0x000fe20007f3e0ff */
[----:B------:R-:W-:-:S04]  /*4650*/  IMAD.X R3, RZ, RZ, RZ, P0 ;  /* 0x000000ffff037224 */ /* 0x000fc800000e06ff */
[----:B------:R-:W-:-:S08]  /*4660*/  IMAD.WIDE.U32.X R2, R21, UR5, R2, P1 ;  /* 0x0000000515027c25 */ /* 0x000fd000088e0402 */
.L_x_61:
[--C-:B------:R-:W-:Y:S01]  /*4670*/  SHF.R.U64 R14, R2, UR7, R3.reuse ;  /* 0x00000007020e7c19 */ /* 0x100fe20008001203 */
[----:B------:R-:W-:Y:S01]  /*4680*/  FMUL R22, R22, UR8 ;  /* 0x0000000816167c20 */ /* 0x000fe20008400000 */
[----:B------:R-:W-:Y:S01]  /*4690*/  SHF.R.U32.HI R2, RZ, UR7, R3 ;  /* 0x00000007ff027c19 */ /* 0x000fe20008011603 */
[----:B------:R-:W0:Y:S01]  /*46a0*/  LDC R4, c[0x0][0x144] ;  /* 0x00005100ff047b82 */ /* 0x000e220000000800 */
[----:B------:R-:W-:Y:S01]  /*46b0*/  IADD3 R21, P0, RZ, -R14, RZ ;  /* 0x8000000eff157210 */ /* 0x000fe20007f1e0ff */
[----:B------:R-:W-:Y:S01]  /*46c0*/  ULDC.64 UR4, c[0x0][0x620] ;  /* 0x0001880000047ab9 */ /* 0x000fe20000000a00 */
[----:B-1----:R-:W-:Y:S01]  /*46d0*/  I2FP.F32.U32 R3, R20 ;  /* 0x0000001400037245 */ /* 0x002fe20000201000 */
[----:B------:R-:W-:Y:S01]  /*46e0*/  ULDC UR6, c[0x0][0x154] ;  /* 0x0000550000067ab9 */ /* 0x000fe20000000800 */
[----:B------:R-:W1:Y:S01]  /*46f0*/  F2I.U32.TRUNC.NTZ R22, R22 ;  /* 0x0000001600167305 */ /* 0x000e62000020f000 */
[----:B------:R-:W-:Y:S01]  /*4700*/  IMAD.X R2, RZ, RZ, ~R2, P0 ;  /* 0x000000ffff027224 */ /* 0x000fe200000e0e02 */
[----:B------:R-:W-:Y:S01]  /*4710*/  ISETP.NE.AND P2, PT, R17, 0x1, PT ;  /* 0x000000011100780c */ /* 0x000fe20003f45270 */
[----:B------:R-:W-:Y:S01]  /*4720*/  FMUL R23, R3, UR6 ;  /* 0x0000000603177c20 */ /* 0x000fe20008400000 */
[----:B------:R-:W2:Y:S01]  /*4730*/  LDC R25, c[0x0][0x148] ;  /* 0x00005200ff197b82 */ /* 0x000ea20000000800 */
[----:B------:R-:W-:Y:S01]  /*4740*/  IMAD R2, R2, UR4, RZ ;  /* 0x0000000402027c24 */ /* 0x000fe2000f8e02ff */
[----:B------:R-:W-:Y:S01]  /*4750*/  ULDC.64 UR6, c[0x0][0x640] ;  /* 0x0001900000067ab9 */ /* 0x000fe20000000a00 */
[----:B------:R-:W-:Y:S01]  /*4760*/  IMAD.MOV.U32 R3, RZ, RZ, R19 ;  /* 0x000000ffff037224 */ /* 0x000fe200078e0013 */
[----:B------:R-:W-:Y:S01]  /*4770*/  ISETP.NE.U32.AND P0, PT, RZ, UR6, PT ;  /* 0x00000006ff007c0c */ /* 0x000fe2000bf05070 */
[----:B------:R-:W-:Y:S01]  /*4780*/  IMAD R5, R21, UR5, R2 ;  /* 0x0000000515057c24 */ /* 0x000fe2000f8e0202 */
[----:B------:R-:W3:Y:S01]  /*4790*/  F2I.U32.TRUNC.NTZ R23, R23 ;  /* 0x0000001700177305 */ /* 0x000ee2000020f000 */
[----:B------:R-:W-:Y:S01]  /*47a0*/  IMAD.MOV.U32 R2, RZ, RZ, R18 ;  /* 0x000000ffff027224 */ /* 0x000fe200078e0012 */
[----:B------:R-:W-:-:S03]  /*47b0*/  ISETP.NE.AND.EX P0, PT, RZ, UR7, PT, P0 ;  /* 0x00000007ff007c0c */ /* 0x000fc6000bf05300 */
[----:B------:R-:W-:Y:S01]  /*47c0*/  IMAD.WIDE.U32 R2, R21, UR4, R2 ;  /* 0x0000000415027c25 */ /* 0x000fe2000f8e0002 */
[----:B------:R-:W-:-:S03]  /*47d0*/  ULDC UR4, c[0x0][0x618] ;  /* 0x0001860000047ab9 */ /* 0x000fc60000000800 */
[----:B------:R-:W-:Y:S02]  /*47e0*/  IMAD.IADD R3, R3, 0x1, R5 ;  /* 0x0000000103037824 */ /* 0x000fe400078e0205 */
[----:B-1----:R-:W-:-:S03]  /*47f0*/  IMAD.MOV R22, RZ, RZ, -R22 ;  /* 0x000000ffff167224 */ /* 0x002fc600078e0a16 */
[----:B------:R-:W-:Y:S01]  /*4800*/  SHF.R.U64 R21, R2, UR4, R3 ;  /* 0x0000000402157c19 */ /* 0x000fe20008001203 */
[----:B0-----:R-:W-:Y:S01]  /*4810*/  IMAD R15, R4, R22, R15 ;  /* 0x00000016040f7224 */ /* 0x001fe200078e020f */
[----:B------:R-:W-:Y:S01]  /*4820*/  SHF.R.U32.HI R2, RZ, UR4, R3 ;  /* 0x00000004ff027c19 */ /* 0x000fe20008011603 */
[----:B------:R-:W-:Y:S01]  /*4830*/  ULDC UR4, c[0x0][0x608] ;  /* 0x0001820000047ab9 */ /* 0x000fe20000000800 */
[----:B---3--:R-:W-:Y:S02]  /*4840*/  IMAD.MOV R4, RZ, RZ, -R23 ;  /* 0x000000ffff047224 */ /* 0x008fe400078e0a17 */
[--C-:B------:R-:W-:Y:S02]  /*4850*/  SHF.R.U64 R22, R21, UR4, R2.reuse ;  /* 0x0000000415167c19 */ /* 0x100fe40008001202 */
[----:B------:R-:W-:Y:S01]  /*4860*/  SHF.R.U32.HI R3, RZ, UR4, R2 ;  /* 0x00000004ff037c19 */ /* 0x000fe20008011602 */
[----:B------:R-:W-:Y:S01]  /*4870*/  ULDC UR4, c[0x0][0x658] ;  /* 0x0001960000047ab9 */ /* 0x000fe20000000800 */
[----:B--2---:R-:W-:-:S02]  /*4880*/  @P2 IMAD R15, R25, R4, R20 ;  /* 0x00000004190f2224 */ /* 0x004fc400078e0214 */
[--C-:B------:R-:W-:Y:S02]  /*4890*/  SHF.R.U64 R20, R22, UR4, R3.reuse ;  /* 0x0000000416147c19 */ /* 0x100fe40008001203 */
[----:B------:R-:W-:-:S03]  /*48a0*/  SHF.R.U32.HI R23, RZ, UR4, R3 ;  /* 0x00000004ff177c19 */ /* 0x000fc60008011603 */
[----:B------:R-:W-:Y:S02]  /*48b0*/  IMAD.MOV.U32 R4, RZ, RZ, R20 ;  /* 0x000000ffff047224 */ /* 0x000fe400078e0014 */
[----:B------:R-:W-:Y:S01]  /*48c0*/  IMAD.MOV.U32 R3, RZ, RZ, R23 ;  /* 0x000000ffff037224 */ /* 0x000fe200078e0017 */
[----:B------:R-:W-:Y:S06]  /*48d0*/  @!P0 BRA `(.L_x_62) ;  /* 0x00000000002c8947 */ /* 0x000fec0003800000 */
        /* <DEDUP_REMOVED lines=9> */
[----:B------:R-:W-:-:S04]  /*4970*/  IMAD.WIDE.U32.X R2, R23, UR7, R2, P1 ;  /* 0x0000000717027c25 */ /* 0x000fc800088e0402 */
[----:B------:R-:W-:-:S07]  /*4980*/  IMAD.MOV.U32 R4, RZ, RZ, R2 ;  /* 0x000000ffff047224 */ /* 0x000fce00078e0002 */
.L_x_62:
[----:B------:R-:W-:Y:S01]  /*4990*/  ULDC UR4, c[0x0][0x648] ;  /* 0x0001920000047ab9 */ /* 0x000fe20000000800 */
[----:B------:R-:W-:Y:S01]  /*49a0*/  LOP3.LUT R2, R22, UR16, RZ, 0xc0, !PT ;  /* 0x0000001016027c12 */ /* 0x000fe2000f8ec0ff */
[----:B------:R-:W-:Y:S01]  /*49b0*/  ULDC UR5, c[0x0][0x610] ;  /* 0x0001840000057ab9 */ /* 0x000fe20000000800 */
[----:B------:R-:W-:Y:S01]  /*49c0*/  SHF.R.U64 R3, R4, UR4, R3 ;  /* 0x0000000404037c19 */ /* 0x000fe20008001203 */
[----:B------:R-:W-:Y:S01]  /*49d0*/  ULDC UR4, c[0x0][0x638] ;  /* 0x00018e0000047ab9 */ /* 0x000fe20000000800 */
[----:B------:R-:W-:-:S03]  /*49e0*/  LOP3.LUT R21, R21, UR15, RZ, 0xc0, !PT ;  /* 0x0000000f15157c12 */ /* 0x000fc6000f8ec0ff */
[----:B------:R-:W-:Y:S02]  /*49f0*/  IMAD.MOV R5, RZ, RZ, -R3 ;  /* 0x000000ffff057224 */ /* 0x000fe400078e0a03 */
[----:B------:R-:W-:Y:S02]  /*4a00*/  IMAD R2, R3, UR17, R2 ;  /* 0x0000001103027c24 */ /* 0x000fe4000f8e0202 */
[----:B------:R-:W-:Y:S01]  /*4a10*/  IMAD R20, R5, UR4, R20 ;  /* 0x0000000405147c24 */ /* 0x000fe2000f8e0214 */
[----:B------:R-:W-:Y:S01]  /*4a20*/  ULDC UR4, c[0x0][0x600] ;  /* 0x0001800000047ab9 */ /* 0x000fe20000000800 */
[----:B------:R-:W-:Y:S02]  /*4a30*/  IMAD R15, R2, UR5, R15 ;  /* 0x00000005020f7c24 */ /* 0x000fe4000f8e020f */
[----:B------:R-:W-:Y:S02]  /*4a40*/  IMAD R20, R20, UR4, R21 ;  /* 0x0000000414147c24 */ /* 0x000fe4000f8e0215 */
[----:B------:R-:W-:-:S03]  /*4a50*/  IMAD.MOV.U32 R2, RZ, RZ, 0x1 ;  /* 0x00000001ff027424 */ /* 0x000fc600078e00ff */
[----:B------:R-:W-:Y:S02]  /*4a60*/  SEL R22, R20, R15, !P2 ;  /* 0x0000000f14167207 */ /* 0x000fe40005000000 */
[----:B------:R-:W-:Y:S01]  /*4a70*/  SEL R21, R15, R20, !P2 ;  /* 0x000000140f157207 */ /* 0x000fe20005000000 */
[----:B------:R-:W-:-:S07]  /*4a80*/  IMAD.MOV.U32 R20, RZ, RZ, R14 ;  /* 0x000000ffff147224 */ /* 0x000fce00078e000e */
.L_x_60:
[----:B------:R-:W-:Y:S05]  /*4a90*/  BSYNC B1 ;  /* 0x0000000000017941 */ /* 0x000fea0003800000 */
.L_x_59:
[----:B------:R-:W-:-:S13]  /*4aa0*/  LOP3.LUT P0, RZ, R2, 0xff, RZ, 0xc0, !PT ;  /* 0x000000ff02ff7812 */ /* 0x000fda000780c0ff */
[----:B------:R-:W-:Y:S05]  /*4ab0*/  @P0 BRA `(.L_x_63) ;  /* 0xfffffff400380947 */ /* 0x000fea000383ffff */
[----:B------:R-:W-:Y:S05]  /*4ac0*/  BSYNC B0 ;  /* 0x0000000000007941 */ /* 0x000fea0003800000 */
.L_x_52:
[----:B------:R-:W-:-:S03]  /*4ad0*/  UMOV UR4, 0xffffffff ;  /* 0xffffffff00047882 */ /* 0x000fc60000000000 */
[----:B------:R-:W-:Y:S05]  /*4ae0*/  BRA.DIV UR4, `(.L_x_64) ;  /* 0x00000006045c7947 */ /* 0x000fea000b800000 */
[----:B------:R-:W-:-:S13]  /*4af0*/  ELECT P6, URZ, PT ;  /* 0x00000000003f782f */ /* 0x000fda00038c0000 */
.L_x_80:
[----:B------:R-:W-:Y:S04]  /*4b00*/  BSSY B0, `(.L_x_65) ;  /* 0x000003d000007945 */ /* 0x000fe80003800000 */
[----:B------:R-:W-:Y:S05]  /*4b10*/  @!P6 BRA `(.L_x_66) ;  /* 0x0000000000ece947 */ /* 0x000fea0003800000 */
[----:B------:R-:W-:-:S04]  /*4b20*/  LOP3.LUT R16, R16, 0x2, RZ, 0xfc, !PT ;  /* 0x0000000210107812 */ /* 0x000fc800078efcff */
[----:B------:R-:W-:-:S13]  /*4b30*/  ISETP.NE.AND P0, PT, R16, 0x3, PT ;  /* 0x000000031000780c */ /* 0x000fda0003f05270 */
[----:B------:R-:W-:Y:S05]  /*4b40*/  @!P0 BRA `(.L_x_67) ;  /* 0x0000000000048947 */ /* 0x000fea0003800000 */
[----:B------:R-:W-:Y:S01]  /*4b50*/  BPT.TRAP 0x1 ;  /* 0x000000040000795c */ /* 0x000fe20000300000 */
.L_x_67:
[----:B------:R-:W0:Y:S01]  /*4b60*/  S2R R3, SR_CgaCtaId ;  /* 0x0000000000037919 */ /* 0x000e220000008800 */
[----:B------:R-:W-:Y:S02]  /*4b70*/  MOV R0, 0x400 ;  /* 0x0000040000007802 */ /* 0x000fe40000000f00 */
[----:B------:R-:W-:Y:S02]  /*4b80*/  SHF.L.U32 R2, R6, 0x1f, RZ ;  /* 0x0000001f06027819 */ /* 0x000fe400000006ff */
[----:B0-----:R-:W-:-:S05]  /*4b90*/  LEA R0, R3, R0, 0x18 ;  /* 0x0000000003007211 */ /* 0x001fca00078ec0ff */
[----:B------:R-:W-:-:S04]  /*4ba0*/  VIADD R0, R0, 0x30 ;  /* 0x0000003000007836 */ /* 0x000fc80000000000 */
[C---:B------:R-:W-:Y:S02]  /*4bb0*/  IMAD R5, R7.reuse, 0x8, R0 ;  /* 0x0000000807057824 */ /* 0x040fe400078e0200 */
[----:B------:R-:W-:Y:S02]  /*4bc0*/  VIADD R7, R7, 0x1 ;  /* 0x0000000107077836 */ /* 0x000fe40000000000 */
[----:B------:R-:W0:Y:S03]  /*4bd0*/  SYNCS.PHASECHK.TRANS64.TRYWAIT P0, [R5+URZ], R2 ;  /* 0x00000002050075a7 */ /* 0x000e26000800017f */
[----:B------:R-:W-:-:S04]  /*4be0*/  ISETP.NE.AND P1, PT, R7, 0x6, PT ;  /* 0x000000060700780c */ /* 0x000fc80003f25270 */
[----:B------:R-:W-:Y:S02]  /*4bf0*/  SEL R3, RZ, 0x1, P1 ;  /* 0x00000001ff037807 */ /* 0x000fe40000800000 */
[----:B------:R-:W-:Y:S02]  /*4c00*/  SEL R7, R7, RZ, P1 ;  /* 0x000000ff07077207 */ /* 0x000fe40000800000 */
[----:B------:R-:W-:-:S03]  /*4c10*/  LOP3.LUT R6, R6, R3, RZ, 0x3c, !PT ;  /* 0x0000000306067212 */ /* 0x000fc600078e3cff */
[----:B------:R-:W-:Y:S01]  /*4c20*/  IMAD R9, R7, 0x8, R0 ;  /* 0x0000000807097824 */ /* 0x000fe200078e0200 */
[----:B------:R-:W-:Y:S01]  /*4c30*/  SHF.L.U32 R4, R6, 0x1f, RZ ;  /* 0x0000001f06047819 */ /* 0x000fe200000006ff */
[----:B0-----:R-:W-:Y:S06]  /*4c40*/  @!P0 BRA `(.L_x_68) ;  /* 0x0000000400248947 */ /* 0x001fec0003800000 */
.L_x_81:
[----:B------:R-:W1:Y:S01]  /*4c50*/  SYNCS.PHASECHK.TRANS64.TRYWAIT P0, [R9+URZ], R4 ;  /* 0x00000004090075a7 */ /* 0x000e62000800017f */
[----:B0-----:R-:W-:-:S05]  /*4c60*/  VIADD R2, R7, 0x1 ;  /* 0x0000000107027836 */ /* 0x001fca0000000000 */
[----:B------:R-:W-:-:S04]  /*4c70*/  ISETP.NE.AND P1, PT, R2, 0x6, PT ;  /* 0x000000060200780c */ /* 0x000fc80003f25270 */
[----:B------:R-:W-:Y:S02]  /*4c80*/  SEL R3, RZ, 0x1, P1 ;  /* 0x00000001ff037807 */ /* 0x000fe40000800000 */
[----:B------:R-:W-:Y:S02]  /*4c90*/  SEL R7, R2, RZ, P1 ;  /* 0x000000ff02077207 */ /* 0x000fe40000800000 */
[----:B------:R-:W-:-:S03]  /*4ca0*/  LOP3.LUT R6, R6, R3, RZ, 0x3c, !PT ;  /* 0x0000000306067212 */ /* 0x000fc600078e3cff */
[----:B------:R-:W-:Y:S01]  /*4cb0*/  IMAD R8, R7, 0x8, R0 ;  /* 0x0000000807087824 */ /* 0x000fe200078e0200 */
[----:B------:R-:W-:Y:S01]  /*4cc0*/  SHF.L.U32 R5, R6, 0x1f, RZ ;  /* 0x0000001f06057819 */ /* 0x000fe200000006ff */
[----:B-1----:R-:W-:Y:S06]  /*4cd0*/  @!P0 BRA `(.L_x_69) ;  /* 0x0000000400148947 */ /* 0x002fec0003800000 */
.L_x_82:
[----:B------:R-:W1:Y:S01]  /*4ce0*/  SYNCS.PHASECHK.TRANS64.TRYWAIT P0, [R8+URZ], R5 ;  /* 0x00000005080075a7 */ /* 0x000e62000800017f */
[----:B------:R-:W-:-:S05]  /*4cf0*/  VIADD R2, R7, 0x1 ;  /* 0x0000000107027836 */ /* 0x000fca0000000000 */
[----:B------:R-:W-:-:S04]  /*4d00*/  ISETP.NE.AND P1, PT, R2, 0x6, PT ;  /* 0x000000060200780c */ /* 0x000fc80003f25270 */
[----:B------:R-:W-:Y:S02]  /*4d10*/  SEL R3, RZ, 0x1, P1 ;  /* 0x00000001ff037807 */ /* 0x000fe40000800000 */
[----:B------:R-:W-:Y:S02]  /*4d20*/  SEL R7, R2, RZ, P1 ;  /* 0x000000ff02077207 */ /* 0x000fe40000800000 */
[----:B------:R-:W-:-:S03]  /*4d30*/  LOP3.LUT R6, R6, R3, RZ, 0x3c, !PT ;  /* 0x0000000306067212 */ /* 0x000fc600078e3cff */
[----:B0-----:R-:W-:Y:S01]  /*4d40*/  IMAD R9, R7, 0x8, R0 ;  /* 0x0000000807097824 */ /* 0x001fe200078e0200 */
[----:B------:R-:W-:Y:S01]  /*4d50*/  SHF.L.U32 R4, R6, 0x1f, RZ ;  /* 0x0000001f06047819 */ /* 0x000fe200000006ff */
[----:B-1----:R-:W-:Y:S06]  /*4d60*/  @!P0 BRA `(.L_x_70) ;  /* 0x0000000400048947 */ /* 0x002fec0003800000 */
.L_x_83:
[----:B------:R-:W1:Y:S01]  /*4d70*/  SYNCS.PHASECHK.TRANS64.TRYWAIT P0, [R9+URZ], R4 ;  /* 0x00000004090075a7 */ /* 0x000e62000800017f */
[----:B------:R-:W-:-:S05]  /*4d80*/  VIADD R2, R7, 0x1 ;  /* 0x0000000107027836 */ /* 0x000fca0000000000 */
[----:B------:R-:W-:-:S04]  /*4d90*/  ISETP.NE.AND P1, PT, R2, 0x6, PT ;  /* 0x000000060200780c */ /* 0x000fc80003f25270 */
[----:B------:R-:W-:Y:S02]  /*4da0*/  SEL R3, RZ, 0x1, P1 ;  /* 0x00000001ff037807 */ /* 0x000fe40000800000 */
[----:B------:R-:W-:Y:S02]  /*4db0*/  SEL R7, R2, RZ, P1 ;  /* 0x000000ff02077207 */ /* 0x000fe40000800000 */
[----:B------:R-:W-:-:S03]  /*4dc0*/  LOP3.LUT R11, R6, R3, RZ, 0x3c, !PT ;  /* 0x00000003060b7212 */ /* 0x000fc600078e3cff */
[----:B------:R-:W-:Y:S01]  /*4dd0*/  IMAD R6, R7, 0x8, R0 ;  /* 0x0000000807067824 */ /* 0x000fe200078e0200 */
[----:B0-----:R-:W-:Y:S01]  /*4de0*/  SHF.L.U32 R5, R11, 0x1f, RZ ;  /* 0x0000001f0b057819 */ /* 0x001fe200000006ff */
[----:B-1----:R-:W-:Y:S06]  /*4df0*/  @!P0 BRA `(.L_x_71) ;  /* 0x0000000000f48947 */ /* 0x002fec0003800000 */
.L_x_84:
[----:B------:R-:W1:Y:S01]  /*4e00*/  SYNCS.PHASECHK.TRANS64.TRYWAIT P0, [R6+URZ], R5 ;  /* 0x00000005060075a7 */ /* 0x000e62000800017f */
[----:B------:R-:W-:-:S05]  /*4e10*/  VIADD R2, R7, 0x1 ;  /* 0x0000000107027836 */ /* 0x000fca0000000000 */
[----:B------:R-:W-:-:S04]  /*4e20*/  ISETP.NE.AND P1, PT, R2, 0x6, PT ;  /* 0x000000060200780c */ /* 0x000fc80003f25270 */
[----:B0-----:R-:W-:Y:S02]  /*4e30*/  SEL R4, RZ, 0x1, P1 ;  /* 0x00000001ff047807 */ /* 0x001fe40000800000 */
[----:B------:R-:W-:Y:S02]  /*4e40*/  SEL R3, R2, RZ, P1 ;  /* 0x000000ff02037207 */ /* 0x000fe40000800000 */
[----:B------:R-:W-:Y:S01]  /*4e50*/  LOP3.LUT R4, R11, R4, RZ, 0x3c, !PT ;  /* 0x000000040b047212 */ /* 0x000fe200078e3cff */
[----:B-1----:R-:W-:Y:S06]  /*4e60*/  @!P0 BRA `(.L_x_72) ;  /* 0x0000000000ec8947 */ /* 0x002fec0003800000 */
.L_x_85:
[----:B------:R-:W-:Y:S01]  /*4e70*/  IMAD R3, R3, 0x8, R0 ;  /* 0x0000000803037824 */ /* 0x000fe200078e0200 */
[----:B------:R-:W-:-:S07]  /*4e80*/  SHF.L.U32 R0, R4, 0x1f, RZ ;  /* 0x0000001f04007819 */ /* 0x000fce00000006ff */
.L_x_73:
[----:B-1----:R1:W2:Y:S02]  /*4e90*/  SYNCS.PHASECHK.TRANS64.TRYWAIT P0, [R3+URZ], R0 ;  /* 0x00000000030075a7 */ /* 0x0022a4000800017f */
[----:B--2---:R-:W-:Y:S05]  /*4ea0*/  @!P0 NANOSLEEP.SYNCS 0x989680 ;  /* 0x009896800000895d */ /* 0x004fea0003900000 */
[----:B------:R-:W2:Y:S02]  /*4eb0*/  @!P0 SYNCS.PHASECHK.TRANS64 P0, [R3+URZ], R0 ;  /* 0x00000000030085a7 */ /* 0x000ea4000800007f */
[----:B--2---:R-:W-:Y:S05]  /*4ec0*/  @!P0 BRA `(.L_x_73) ;  /* 0xfffffffc00f08947 */ /* 0x004fea000383ffff */
.L_x_66:
[----:B------:R-:W-:Y:S05]  /*4ed0*/  BSYNC B0 ;  /* 0x0000000000007941 */ /* 0x000fea0003800000 */
.L_x_65:
[----:B------:R-:W-:Y:S05]  /*4ee0*/  EXIT ;  /* 0x000000000000794d */ /* 0x000fea0003800000 */
.L_x_21:
[----:B-1----:R1:W2:Y:S02]  /*4ef0*/  SYNCS.PHASECHK.TRANS64.TRYWAIT P1, [R3+URZ], R0 ;  /* 0x00000000030075a7 */ /* 0x0022a4000802017f */
[----:B--2---:R-:W-:Y:S05]  /*4f00*/  @!P1 NANOSLEEP.SYNCS 0x989680 ;  /* 0x009896800000995d */ /* 0x004fea0003900000 */
[----:B------:R-:W2:Y:S02]  /*4f10*/  @!P1 SYNCS.PHASECHK.TRANS64 P1, [R3+URZ], R0 ;  /* 0x00000000030095a7 */ /* 0x000ea4000802007f */
[----:B--2---:R-:W-:Y:S05]  /*4f20*/  @!P1 BRA `(.L_x_21) ;  /* 0xfffffffc00f09947 */ /* 0x004fea000383ffff */
[----:B------:R-:W-:Y:S05]  /*4f30*/  BRA `(.L_x_20) ;  /* 0xffffffc400ec7947 */ /* 0x000fea000383ffff */
.L_x_26:
[----:B-1----:R1:W2:Y:S02]  /*4f40*/  SYNCS.PHASECHK.TRANS64.TRYWAIT P1, [R4+URZ], R3 ;  /* 0x00000003040075a7 */ /* 0x0022a4000802017f */
[----:B--2---:R-:W-:Y:S05]  /*4f50*/  @!P1 NANOSLEEP.SYNCS 0x989680 ;  /* 0x009896800000995d */ /* 0x004fea0003900000 */
[----:B------:R-:W2:Y:S02]  /*4f60*/  @!P1 SYNCS.PHASECHK.TRANS64 P1, [R4+URZ], R3 ;  /* 0x00000003040095a7 */ /* 0x000ea4000802007f */
[----:B--2---:R-:W-:Y:S05]  /*4f70*/  @!P1 BRA `(.L_x_26) ;  /* 0xfffffffc00f09947 */ /* 0x004fea000383ffff */
[----:B------:R-:W-:Y:S05]  /*4f80*/  BRA `(.L_x_25) ;  /* 0xffffffcc00287947 */ /* 0x000fea000383ffff */
.L_x_53:
[----:B------:R-:W-:Y:S01]  /*4f90*/  BSSY B1, `(.L_x_74) ;  /* 0x0000006000017945 */ /* 0x000fe20003800000 */
[----:B------:R-:W-:-:S07]  /*4fa0*/  IMAD.MOV.U32 R15, RZ, RZ, -0x1 ;  /* 0xffffffffff0f7424 */ /* 0x000fce00078e00ff */
[----:B------:R-:W-:Y:S05]  /*4fb0*/  WARPSYNC.COLLECTIVE R15, `(.L_x_75) ;  /* 0x000000000f0c7348 */ /* 0x000fea0003c00000 */
[----:B------:R-:W-:Y:S02]  /*4fc0*/  ELECT P6, UR62, PT ;  /* 0x00000000003e782f */ /* 0x000fe400038c0000 */
[----:B------:R-:W-:Y:S01]  /*4fd0*/  MOV R14, UR62 ;  /* 0x0000003e000e7c02 */ /* 0x000fe20008000f00 */
[----:B------:R-:W-:Y:S10]  /*4fe0*/  ENDCOLLECTIVE ;  /* 0x000000000000791b */ /* 0x000ff40003800000 */
.L_x_75:
[----:B------:R-:W-:Y:S05]  /*4ff0*/  BSYNC B1 ;  /* 0x0000000000017941 */ /* 0x000fea0003800000 */
.L_x_74:
[----:B------:R-:W-:Y:S05]  /*5000*/  BRA `(.L_x_76) ;  /* 0xffffffec00f07947 */ /* 0x000fea000383ffff */
.L_x_56:
[----:B0-----:R0:W1:Y:S02]  /*5010*/  SYNCS.PHASECHK.TRANS64.TRYWAIT P0, [R15+URZ+0x30], R4 ;  /* 0x000030040f0075a7 */ /* 0x001064000800017f */
[----:B-1----:R-:W-:Y:S05]  /*5020*/  @!P0 NANOSLEEP.SYNCS 0x989680 ;  /* 0x009896800000895d */ /* 0x002fea0003900000 */
[----:B------:R-:W1:Y:S02]  /*5030*/  @!P0 SYNCS.PHASECHK.TRANS64 P0, [R15+URZ+0x30], R4 ;  /* 0x000030040f0085a7 */ /* 0x000e64000800007f */
[----:B-1----:R-:W-:Y:S05]  /*5040*/  @!P0 BRA `(.L_x_56) ;  /* 0xfffffffc00f08947 */ /* 0x002fea000383ffff */
[----:B------:R-:W-:Y:S05]  /*5050*/  BRA `(.L_x_77) ;  /* 0xfffffff000287947 */ /* 0x000fea000383ffff */
.L_x_64:
[----:B------:R-:W-:Y:S01]  /*5060*/  BSSY B0, `(.L_x_78) ;  /* 0x0000006000007945 */ /* 0x000fe20003800000 */
[----:B------:R-:W-:-:S07]  /*5070*/  IMAD.MOV.U32 R15, RZ, RZ, -0x1 ;  /* 0xffffffffff0f7424 */ /* 0x000fce00078e00ff */
[----:B------:R-:W-:Y:S05]  /*5080*/  WARPSYNC.COLLECTIVE R15, `(.L_x_79) ;  /* 0x000000000f0c7348 */ /* 0x000fea0003c00000 */
[----:B------:R-:W-:Y:S02]  /*5090*/  ELECT P6, UR62, PT ;  /* 0x00000000003e782f */ /* 0x000fe400038c0000 */
[----:B------:R-:W-:Y:S01]  /*50a0*/  MOV R14, UR62 ;  /* 0x0000003e000e7c02 */ /* 0x000fe20008000f00 */
[----:B------:R-:W-:Y:S10]  /*50b0*/  ENDCOLLECTIVE ;  /* 0x000000000000791b */ /* 0x000ff40003800000 */
.L_x_79:
[----:B------:R-:W-:Y:S05]  /*50c0*/  BSYNC B0 ;  /* 0x0000000000007941 */ /* 0x000fea0003800000 */
.L_x_78:
[----:B------:R-:W-:Y:S05]  /*50d0*/  BRA `(.L_x_80) ;  /* 0xfffffff800887947 */ /* 0x000fea000383ffff */
.L_x_68:
[----:B0-----:R0:W1:Y:S02]  /*50e0*/  SYNCS.PHASECHK.TRANS64.TRYWAIT P0, [R5+URZ], R2 ;  /* 0x00000002050075a7 */ /* 0x001064000800017f */
[----:B-1----:R-:W-:Y:S05]  /*50f0*/  @!P0 NANOSLEEP.SYNCS 0x989680 ;  /* 0x009896800000895d */ /* 0x002fea0003900000 */
[----:B------:R-:W1:Y:S02]  /*5100*/  @!P0 SYNCS.PHASECHK.TRANS64 P0, [R5+URZ], R2 ;  /* 0x00000002050085a7 */ /* 0x000e64000800007f */
[----:B-1----:R-:W-:Y:S05]  /*5110*/  @!P0 BRA `(.L_x_68) ;  /* 0xfffffffc00f08947 */ /* 0x002fea000383ffff */
[----:B------:R-:W-:Y:S05]  /*5120*/  BRA `(.L_x_81) ;  /* 0xfffffff800c87947 */ /* 0x000fea000383ffff */
.L_x_69:
[----:B0-----:R0:W1:Y:S02]  /*5130*/  SYNCS.PHASECHK.TRANS64.TRYWAIT P0, [R9+URZ], R4 ;  /* 0x00000004090075a7 */ /* 0x001064000800017f */
[----:B-1----:R-:W-:Y:S05]  /*5140*/  @!P0 NANOSLEEP.SYNCS 0x989680 ;  /* 0x009896800000895d */ /* 0x002fea0003900000 */
[----:B------:R-:W1:Y:S02]  /*5150*/  @!P0 SYNCS.PHASECHK.TRANS64 P0, [R9+URZ], R4 ;  /* 0x00000004090085a7 */ /* 0x000e64000800007f */
[----:B-1----:R-:W-:Y:S05]  /*5160*/  @!P0 BRA `(.L_x_69) ;  /* 0xfffffffc00f08947 */ /* 0x002fea000383ffff */
[----:B------:R-:W-:Y:S05]  /*5170*/  BRA `(.L_x_82) ;  /* 0xfffffff800d87947 */ /* 0x000fea000383ffff */
.L_x_70:
[----:B0-----:R0:W1:Y:S02]  /*5180*/  SYNCS.PHASECHK.TRANS64.TRYWAIT P0, [R8+URZ], R5 ;  /* 0x00000005080075a7 */ /* 0x001064000800017f */
[----:B-1----:R-:W-:Y:S05]  /*5190*/  @!P0 NANOSLEEP.SYNCS 0x989680 ;  /* 0x009896800000895d */ /* 0x002fea0003900000 */
[----:B------:R-:W1:Y:S02]  /*51a0*/  @!P0 SYNCS.PHASECHK.TRANS64 P0, [R8+URZ], R5 ;  /* 0x00000005080085a7 */ /* 0x000e64000800007f */
[----:B-1----:R-:W-:Y:S05]  /*51b0*/  @!P0 BRA `(.L_x_70) ;  /* 0xfffffffc00f08947 */ /* 0x002fea000383ffff */
[----:B------:R-:W-:Y:S05]  /*51c0*/  BRA `(.L_x_83) ;  /* 0xfffffff800e87947 */ /* 0x000fea000383ffff */
.L_x_71:
[----:B0-----:R0:W1:Y:S02]  /*51d0*/  SYNCS.PHASECHK.TRANS64.TRYWAIT P0, [R9+URZ], R4 ;  /* 0x00000004090075a7 */ /* 0x001064000800017f */
[----:B-1----:R-:W-:Y:S05]  /*51e0*/  @!P0 NANOSLEEP.SYNCS 0x989680 ;  /* 0x009896800000895d */ /* 0x002fea0003900000 */
[----:B------:R-:W1:Y:S02]  /*51f0*/  @!P0 SYNCS.PHASECHK.TRANS64 P0, [R9+URZ], R4 ;  /* 0x00000004090085a7 */ /* 0x000e64000800007f */
[----:B-1----:R-:W-:Y:S05]  /*5200*/  @!P0 BRA `(.L_x_71) ;  /* 0xfffffffc00f08947 */ /* 0x002fea000383ffff */
[----:B------:R-:W-:Y:S05]  /*5210*/  BRA `(.L_x_84) ;  /* 0xfffffff800f87947 */ /* 0x000fea000383ffff */
.L_x_72:
[----:B0-----:R0:W1:Y:S02]  /*5220*/  SYNCS.PHASECHK.TRANS64.TRYWAIT P0, [R6+URZ], R5 ;  /* 0x00000005060075a7 */ /* 0x001064000800017f */
[----:B-1----:R-:W-:Y:S05]  /*5230*/  @!P0 NANOSLEEP.SYNCS 0x989680 ;  /* 0x009896800000895d */ /* 0x002fea0003900000 */
[----:B------:R-:W1:Y:S02]  /*5240*/  @!P0 SYNCS.PHASECHK.TRANS64 P0, [R6+URZ], R5 ;  /* 0x00000005060085a7 */ /* 0x000e64000800007f */
[----:B-1----:R-:W-:Y:S05]  /*5250*/  @!P0 BRA `(.L_x_72) ;  /* 0xfffffffc00f08947 */ /* 0x002fea000383ffff */
[----:B------:R-:W-:Y:S05]  /*5260*/  BRA `(.L_x_85) ;  /* 0xfffffffc00007947 */ /* 0x000fea000383ffff */
.L_x_86:
[----:B------:R-:W-:-:S00]  /*5270*/  BRA `(.L_x_86) ;  /* 0xfffffffc00fc7947 */ /* 0x000fc0000383ffff */
[----:B------:R-:W-:-:S00]  /*5280*/  NOP ;  /* 0x0000000000007918 */ /* 0x000fc00000000000 */
[----:B------:R-:W-:-:S00]  /*5290*/  NOP ;  /* 0x0000000000007918 */ /* 0x000fc00000000000 */
[----:B------:R-:W-:-:S00]  /*52a0*/  NOP ;  /* 0x0000000000007918 */ /* 0x000fc00000000000 */
[----:B------:R-:W-:-:S00]  /*52b0*/  NOP ;  /* 0x0000000000007918 */ /* 0x000fc00000000000 */
[----:B------:R-:W-:-:S00]  /*52c0*/  NOP ;  /* 0x0000000000007918 */ /* 0x000fc00000000000 */
[----:B------:R-:W-:-:S00]  /*52d0*/  NOP ;  /* 0x0000000000007918 */ /* 0x000fc00000000000 */
[----:B------:R-:W-:-:S00]  /*52e0*/  NOP ;  /* 0x0000000000007918 */ /* 0x000fc00000000000 */
[----:B------:R-:W-:-:S00]  /*52f0*/  NOP ;  /* 0x0000000000007918 */ /* 0x000fc00000000000 */
.L_x_87:


//--------------------- .nv.global.init           --------------------------
	.section	.nv.global.init,"aw",@progbits
.nv.global.init:
	.type		$str$22,@object
	.size		$str$22,($str$23 - $str$22)
$str$22:
        /*0000*/ 	.byte	0x6b, 0x5f, 0x74, 0x69, 0x6c, 0x65, 0x5f, 0x63, 0x6f, 0x75, 0x6e, 0x74, 0x20, 0x3e, 0x3d, 0x20
        /*0010*/ 	.byte	0x31, 0x00
	.type		$str$23,@object
	.size		$str$23,(__unnamed_1 - $str$23)
$str$23:
        /*0012*/ 	.byte	0x2f, 0x74, 0x6d, 0x70, 0x2f, 0x63, 0x75, 0x74, 0x6c, 0x61, 0x73, 0x73, 0x5f, 0x73, 0x77, 0x65
        /*0022*/ 	.byte	0x65, 0x70, 0x5f, 0x73, 0x72, 0x63, 0x2f, 0x69, 0x6e, 0x63, 0x6c, 0x75, 0x64, 0x65, 0x2f, 0x63
        /*0032*/ 	.byte	0x75, 0x74, 0x6c, 0x61, 0x73, 0x73, 0x2f, 0x67, 0x65, 0x6d, 0x6d, 0x2f, 0x63, 0x6f, 0x6c, 0x6c
        /*0042*/ 	.byte	0x65, 0x63, 0x74, 0x69, 0x76, 0x65, 0x2f, 0x73, 0x6d, 0x39, 0x30, 0x5f, 0x6d, 0x6d, 0x61, 0x5f
        /*0052*/ 	.byte	0x74, 0x6d, 0x61, 0x5f, 0x67, 0x6d, 0x6d, 0x61, 0x5f, 0x73, 0x73, 0x5f, 0x77, 0x61, 0x72, 0x70
        /*0062*/ 	.byte	0x73, 0x70, 0x65, 0x63, 0x69, 0x61, 0x6c, 0x69, 0x7a, 0x65, 0x64, 0x2e, 0x68, 0x70, 0x70, 0x00
	.type		__unnamed_1,@object
	.size		__unnamed_1,(.L_0 - __unnamed_1)
__unnamed_1:
        /*0072*/ 	.byte	0x76, 0x6f, 0x69, 0x64, 0x20, 0x63, 0x75, 0x74, 0x6c, 0x61, 0x73, 0x73, 0x3a, 0x3a, 0x67, 0x65
        /* <DEDUP_REMOVED lines=179> */
        /*0bb2*/ 	.byte	0x75, 0x74, 0x65, 0x3a, 0x3a, 0x69, 0x64, 0x65, 0x6e, 0x74, 0x69, 0x74, 0x79, 0x5d, 0x00
.L_0:


//--------------------- .nv.shared._ZN7cutlass13device_kernelINS_4gemm6kernel13GemmUniversalIN4cute5tupleIJiiiiEEENS1_10collective13CollectiveMmaINS1_34MainloopSm90TmaGmmaWarpSpecializedILi6ENS5_IJNS4_1CILi2EEENSA_ILi1EEESC_EEENS1_35KernelTmaWarpSpecializedCooperativeEEENS5_IJNSA_ILi256EEENSA_ILi8EEENSA_ILi64EEEEEENS_6half_tENS5_IJlSC_lEEESK_SL_NS4_8TiledMMAINS4_8MMA_AtomIJNS4_4SM904GMMA24MMA_64x8x16_F32F16F16_SSILNSP_5MajorE0ELSR_0ELNSP_7ScaleInE1ELSS_1EEEEEENS4_6LayoutISD_NS5_IJSC_NSA_ILi0EEESW_EEEEENS5_IJNS4_10UnderscoreESZ_SZ_EEEEENS4_13SM90_TMA_LOADENS4_14ComposedLayoutINS4_7SwizzleILi3ELi4ELi3EEENS4_18smem_ptr_flag_bitsILi16EEENSV_INS5_IJSH_SI_EEENS5_IJSI_SC_EEEEEEEvNS4_8identityENS4_23SM90_TMA_LOAD_MULTICASTES1B_vS1C_EENS_8epilogue10collective6detail29Sm90TmaWarpSpecializedAdapterINS1G_15DefaultEpilogueISK_SL_SL_NS1F_6thread17LinearCombinationISK_Li1EffLNS1K_9ScaleType4KindE0ELNS_15FloatRoundStyleE2ESK_EENS1_15EpilogueDefaultEEEEEvvEEEEvNT_6ParamsE --------------------------
	.section	.nv.shared._ZN7cutlass13device_kernelINS_4gemm6kernel13GemmUniversalIN4cute5tupleIJiiiiEEENS1_10collective13CollectiveMmaINS1_34MainloopSm90TmaGmmaWarpSpecializedILi6ENS5_IJNS4_1CILi2EEENSA_ILi1EEESC_EEENS1_35KernelTmaWarpSpecializedCooperativeEEENS5_IJNSA_ILi256EEENSA_ILi8EEENSA_ILi64EEEEEENS_6half_tENS5_IJlSC_lEEESK_SL_NS4_8TiledMMAINS4_8MMA_AtomIJNS4_4SM904GMMA24MMA_64x8x16_F32F16F16_SSILNSP_5MajorE0ELSR_0ELNSP_7ScaleInE1ELSS_1EEEEEENS4_6LayoutISD_NS5_IJSC_NSA_ILi0EEESW_EEEEENS5_IJNS4_10UnderscoreESZ_SZ_EEEEENS4_13SM90_TMA_LOADENS4_14ComposedLayoutINS4_7SwizzleILi3ELi4ELi3EEENS4_18smem_ptr_flag_bitsILi16EEENSV_INS5_IJSH_SI_EEENS5_IJSI_SC_EEEEEEEvNS4_8identityENS4_23SM90_TMA_LOAD_MULTICASTES1B_vS1C_EENS_8epilogue10collective6detail29Sm90TmaWarpSpecializedAdapterINS1G_15DefaultEpilogueISK_SL_SL_NS1F_6thread17LinearCombinationISK_Li1EffLNS1K_9ScaleType4KindE0ELNS_15FloatRoundStyleE2ESK_EENS1_15EpilogueDefaultEEEEEvvEEEEvNT_6ParamsE,"aw",@nobits
	.sectionflags	@""
	.align	16
	.zero		1024


//--------------------- .nv.shared.reserved.0     --------------------------
	.section	.nv.shared.reserved.0,"aw",@nobits
	.weak		__nv_reservedSMEM_offset_0_alias
	.size		__nv_reservedSMEM_offset_0_alias, 0, 0
	.other		__nv_reservedSMEM_offset_0_alias,@"STO_CUDA_RESERVED_SHARED STV_DEFAULT"
__nv_reservedSMEM_offset_0_alias:
	.zero		0


//--------------------- .nv.global                --------------------------
	.section	.nv.global,"aw",@nobits
.nv.global:
	.type		_ZN39_INTERNAL_a17e29a0_4_k_cu_1a52206b_83634cute1_E,@object
	.size		_ZN39_INTERNAL_a17e29a0_4_k_cu_1a52206b_83634cute1_E,(_ZN39_INTERNAL_a17e29a0_4_k_cu_1a52206b_83634cuda3std3__45__cpo6cbeginE - _ZN39_INTERNAL_a17e29a0_4_k_cu_1a52206b_83634cute1_E)
_ZN39_INTERNAL_a17e29a0_4_k_cu_1a52206b_83634cute1_E:
	.zero		1
	.type		_ZN39_INTERNAL_a17e29a0_4_k_cu_1a52206b_83634cuda3std3__45__cpo6cbeginE,@object
	.size		_ZN39_INTERNAL_a17e29a0_4_k_cu_1a52206b_83634cuda3std3__45__cpo6cbeginE,(_ZN39_INTERNAL_a17e29a0_4_k_cu_1a52206b_83634cuda3std3__48in_placeE - _ZN39_INTERNAL_a17e29a0_4_k_cu_1a52206b_83634cuda3std3__45__cpo6cbeginE)
_ZN39_INTERNAL_a17e29a0_4_k_cu_1a52206b_83634cuda3std3__45__cpo6cbeginE:
	.zero		1
	.type		_ZN39_INTERNAL_a17e29a0_4_k_cu_1a52206b_83634cuda3std3__48in_placeE,@object
	.size		_ZN39_INTERNAL_a17e29a0_4_k_cu_1a52206b_83634cuda3std3__48in_placeE,(_ZN39_INTERNAL_a17e29a0_4_k_cu_1a52206b_83634cuda3std6ranges3__45__cpo9iter_moveE - _ZN39_INTERNAL_a17e29a0_4_k_cu_1a52206b_83634cuda3std3__48in_placeE)
_ZN39_INTERNAL_a17e29a0_4_k_cu_1a52206b_83634cuda3std3__48in_placeE:
	.zero		1
	.type		_ZN39_INTERNAL_a17e29a0_4_k_cu_1a52206b_83634cuda3std6ranges3__45__cpo9iter_moveE,@object
	.size		_ZN39_INTERNAL_a17e29a0_4_k_cu_1a52206b_83634cuda3std6ranges3__45__cpo9iter_moveE,(_ZN39_INTERNAL_a17e29a0_4_k_cu_1a52206b_83634cuda3std3__45__cpo5beginE - _ZN39_INTERNAL_a17e29a0_4_k_cu_1a52206b_83634cuda3std6ranges3__45__cpo9iter_moveE)
_ZN39_INTERNAL_a17e29a0_4_k_cu_1a52206b_83634cuda3std6ranges3__45__cpo9iter_moveE:
	.zero		1
	.type		_ZN39_INTERNAL_a17e29a0_4_k_cu_1a52206b_83634cuda3std3__45__cpo5beginE,@object
	.size		_ZN39_INTERNAL_a17e29a0_4_k_cu_1a52206b_83634cuda3std3__45__cpo5beginE,(_ZN39_INTERNAL_a17e29a0_4_k_cu_1a52206b_83634cuda3std3__441_GLOBAL__N__a17e29a0_4_k_cu_1a52206b_83636ignoreE - _ZN39_INTERNAL_a17e29a0_4_k_cu_1a52206b_83634cuda3std3__45__cpo5beginE)
_ZN39_INTERNAL_a17e29a0_4_k_cu_1a52206b_83634cuda3std3__45__cpo5beginE:
	.zero		1
	.type		_ZN39_INTERNAL_a17e29a0_4_k_cu_1a52206b_83634cuda3std3__441_GLOBAL__N__a17e29a0_4_k_cu_1a52206b_83636ignoreE,@object
	.size		_ZN39_INTERNAL_a17e29a0_4_k_cu_1a52206b_83634cuda3std3__441_GLOBAL__N__a17e29a0_4_k_cu_1a52206b_83636ignoreE,(_ZN39_INTERNAL_a17e29a0_4_k_cu_1a52206b_83634cute7productE - _ZN39_INTERNAL_a17e29a0_4_k_cu_1a52206b_83634cuda3std3__441_GLOBAL__N__a17e29a0_4_k_cu_1a52206b_83636ignoreE)
_ZN39_INTERNAL_a17e29a0_4_k_cu_1a52206b_83634cuda3std3__441_GLOBAL__N__a17e29a0_4_k_cu_1a52206b_83636ignoreE:
	.zero		1
	.type		_ZN39_INTERNAL_a17e29a0_4_k_cu_1a52206b_83634cute7productE,@object
	.size		_ZN39_INTERNAL_a17e29a0_4_k_cu_1a52206b_83634cute7productE,(_ZN39_INTERNAL_a17e29a0_4_k_cu_1a52206b_83634cuda3std3__45__cpo3endE - _ZN39_INTERNAL_a17e29a0_4_k_cu_1a52206b_83634cute7productE)
_ZN39_INTERNAL_a17e29a0_4_k_cu_1a52206b_83634cute7productE:
	.zero		1
	.type		_ZN39_INTERNAL_a17e29a0_4_k_cu_1a52206b_83634cuda3std3__45__cpo3endE,@object
	.size		_ZN39_INTERNAL_a17e29a0_4_k_cu_1a52206b_83634cuda3std3__45__cpo3endE,(_ZN39_INTERNAL_a17e29a0_4_k_cu_1a52206b_83634cuda3std3__419piecewise_constructE - _ZN39_INTERNAL_a17e29a0_4_k_cu_1a52206b_83634cuda3std3__45__cpo3endE)
_ZN39_INTERNAL_a17e29a0_4_k_cu_1a52206b_83634cuda3std3__45__cpo3endE:
	.zero		1
	.type		_ZN39_INTERNAL_a17e29a0_4_k_cu_1a52206b_83634cuda3std3__419piecewise_constructE,@object
	.size		_ZN39_INTERNAL_a17e29a0_4_k_cu_1a52206b_83634cuda3std3__419piecewise_constructE,(_ZN39_INTERNAL_a17e29a0_4_k_cu_1a52206b_83634cuda3std3__45__cpo4cendE - _ZN39_INTERNAL_a17e29a0_4_k_cu_1a52206b_83634cuda3std3__419piecewise_constructE)
_ZN39_INTERNAL_a17e29a0_4_k_cu_1a52206b_83634cuda3std3__419piecewise_constructE:
	.zero		1
	.type		_ZN39_INTERNAL_a17e29a0_4_k_cu_1a52206b_83634cuda3std3__45__cpo4cendE,@object
	.size		_ZN39_INTERNAL_a17e29a0_4_k_cu_1a52206b_83634cuda3std3__45__cpo4cendE,(_ZN39_INTERNAL_a17e29a0_4_k_cu_1a52206b_83634cuda3std6ranges3__45__cpo4swapE - _ZN39_INTERNAL_a17e29a0_4_k_cu_1a52206b_83634cuda3std3__45__cpo4cendE)
_ZN39_INTERNAL_a17e29a0_4_k_cu_1a52206b_83634cuda3std3__45__cpo4cendE:
	.zero		1
	.type		_ZN39_INTERNAL_a17e29a0_4_k_cu_1a52206b_83634cuda3std6ranges3__45__cpo4swapE,@object
	.size		_ZN39_INTERNAL_a17e29a0_4_k_cu_1a52206b_83634cuda3std6ranges3__45__cpo4swapE,(.L_8 - _ZN39_INTERNAL_a17e29a0_4_k_cu_1a52206b_83634cuda3std6ranges3__45__cpo4swapE)
_ZN39_INTERNAL_a17e29a0_4_k_cu_1a52206b_83634cuda3std6ranges3__45__cpo4swapE:
	.zero		1
.L_8:


//--------------------- .nv.constant0._ZN7cutlass13device_kernelINS_4gemm6kernel13GemmUniversalIN4cute5tupleIJiiiiEEENS1_10collective13CollectiveMmaINS1_34MainloopSm90TmaGmmaWarpSpecializedILi6ENS5_IJNS4_1CILi2EEENSA_ILi1EEESC_EEENS1_35KernelTmaWarpSpecializedCooperativeEEENS5_IJNSA_ILi256EEENSA_ILi8EEENSA_ILi64EEEEEENS_6half_tENS5_IJlSC_lEEESK_SL_NS4_8TiledMMAINS4_8MMA_AtomIJNS4_4SM904GMMA24MMA_64x8x16_F32F16F16_SSILNSP_5MajorE0ELSR_0ELNSP_7ScaleInE1ELSS_1EEEEEENS4_6LayoutISD_NS5_IJSC_NSA_ILi0EEESW_EEEEENS5_IJNS4_10UnderscoreESZ_SZ_EEEEENS4_13SM90_TMA_LOADENS4_14ComposedLayoutINS4_7SwizzleILi3ELi4ELi3EEENS4_18smem_ptr_flag_bitsILi16EEENSV_INS5_IJSH_SI_EEENS5_IJSI_SC_EEEEEEEvNS4_8identityENS4_23SM90_TMA_LOAD_MULTICASTES1B_vS1C_EENS_8epilogue10collective6detail29Sm90TmaWarpSpecializedAdapterINS1G_15DefaultEpilogueISK_SL_SL_NS1F_6thread17LinearCombinationISK_Li1EffLNS1K_9ScaleType4KindE0ELNS_15FloatRoundStyleE2ESK_EENS1_15EpilogueDefaultEEEEEvvEEEEvNT_6ParamsE --------------------------
	.section	.nv.constant0._ZN7cutlass13device_kernelINS_4gemm6kernel13GemmUniversalIN4cute5tupleIJiiiiEEENS1_10collective13CollectiveMmaINS1_34MainloopSm90TmaGmmaWarpSpecializedILi6ENS5_IJNS4_1CILi2EEENSA_ILi1EEESC_EEENS1_35KernelTmaWarpSpecializedCooperativeEEENS5_IJNSA_ILi256EEENSA_ILi8EEENSA_ILi64EEEEEENS_6half_tENS5_IJlSC_lEEESK_SL_NS4_8TiledMMAINS4_8MMA_AtomIJNS4_4SM904GMMA24MMA_64x8x16_F32F16F16_SSILNSP_5MajorE0ELSR_0ELNSP_7ScaleInE1ELSS_1EEEEEENS4_6LayoutISD_NS5_IJSC_NSA_ILi0EEESW_EEEEENS5_IJNS4_10UnderscoreESZ_SZ_EEEEENS4_13SM90_TMA_LOADENS4_14ComposedLayoutINS4_7SwizzleILi3ELi4ELi3EEENS4_18smem_ptr_flag_bitsILi16EEENSV_INS5_IJSH_SI_EEENS5_IJSI_SC_EEEEEEEvNS4_8identityENS4_23SM90_TMA_LOAD_MULTICASTES1B_vS1C_EENS_8epilogue10collective6detail29Sm90TmaWarpSpecializedAdapterINS1G_15DefaultEpilogueISK_SL_SL_NS1F_6thread17LinearCombinationISK_Li1EffLNS1K_9ScaleType4KindE0ELNS_15FloatRoundStyleE2ESK_EENS1_15EpilogueDefaultEEEEEvvEEEEvNT_6ParamsE,"a",@progbits
	.sectionflags	@""
	.align	4
.nv.constant0._ZN7cutlass13device_kernelINS_4gemm6kernel13GemmUniversalIN4cute5tupleIJiiiiEEENS1_10collective13CollectiveMmaINS1_34MainloopSm90TmaGmmaWarpSpecializedILi6ENS5_IJNS4_1CILi2EEENSA_ILi1EEESC_EEENS1_35KernelTmaWarpSpecializedCooperativeEEENS5_IJNSA_ILi256EEENSA_ILi8EEENSA_ILi64EEEEEENS_6half_tENS5_IJlSC_lEEESK_SL_NS4_8TiledMMAINS4_8MMA_AtomIJNS4_4SM904GMMA24MMA_64x8x16_F32F16F16_SSILNSP_5MajorE0ELSR_0ELNSP_7ScaleInE1ELSS_1EEEEEENS4_6LayoutISD_NS5_IJSC_NSA_ILi0EEESW_EEEEENS5_IJNS4_10UnderscoreESZ_SZ_EEEEENS4_13SM90_TMA_LOADENS4_14ComposedLayoutINS4_7SwizzleILi3ELi4ELi3EEENS4_18smem_ptr_flag_bitsILi16EEENSV_INS5_IJSH_SI_EEENS5_IJSI_SC_EEEEEEEvNS4_8identityENS4_23SM90_TMA_LOAD_MULTICASTES1B_vS1C_EENS_8epilogue10collective6detail29Sm90TmaWarpSpecializedAdapterINS1G_15DefaultEpilogueISK_SL_SL_NS1F_6thread17LinearCombinationISK_Li1EffLNS1K_9ScaleType4KindE0ELNS_15FloatRoundStyleE2ESK_EENS1_15EpilogueDefaultEEEEEvvEEEEvNT_6ParamsE:
	.zero		1664


//--------------------- SYMBOLS --------------------------

	.type		.nv.reservedSmem.offset0,@object
	.size		.nv.reservedSmem.offset0,0x4
	.type		__assertfail,@function
